//
// Generated by NVIDIA NVVM Compiler
//
// Compiler Build ID: CL-36424714
// Cuda compilation tools, release 13.0, V13.0.88
// Based on NVVM 20.0.0
//

.version 9.0
.target sm_100
.address_size 64

	// .globl	_Z9PSOKernelP8ParticlePiPfiS2_S2_S2_

.visible .entry _Z9PSOKernelP8ParticlePiPfiS2_S2_S2_(
	.param .u64 .ptr .align 1 _Z9PSOKernelP8ParticlePiPfiS2_S2_S2__param_0,
	.param .u64 .ptr .align 1 _Z9PSOKernelP8ParticlePiPfiS2_S2_S2__param_1,
	.param .u64 .ptr .align 1 _Z9PSOKernelP8ParticlePiPfiS2_S2_S2__param_2,
	.param .u32 _Z9PSOKernelP8ParticlePiPfiS2_S2_S2__param_3,
	.param .u64 .ptr .align 1 _Z9PSOKernelP8ParticlePiPfiS2_S2_S2__param_4,
	.param .u64 .ptr .align 1 _Z9PSOKernelP8ParticlePiPfiS2_S2_S2__param_5,
	.param .u64 .ptr .align 1 _Z9PSOKernelP8ParticlePiPfiS2_S2_S2__param_6
)
{
	.reg .pred 	%p<30>;
	.reg .b32 	%r<143>;
	.reg .b32 	%f<98>;
	.reg .b64 	%rd<131>;
	.reg .b64 	%fd<7>;

	ld.param.u64 	%rd25, [_Z9PSOKernelP8ParticlePiPfiS2_S2_S2__param_0];
	ld.param.u64 	%rd28, [_Z9PSOKernelP8ParticlePiPfiS2_S2_S2__param_1];
	ld.param.u64 	%rd29, [_Z9PSOKernelP8ParticlePiPfiS2_S2_S2__param_2];
	ld.param.u64 	%rd30, [_Z9PSOKernelP8ParticlePiPfiS2_S2_S2__param_4];
	ld.param.u64 	%rd26, [_Z9PSOKernelP8ParticlePiPfiS2_S2_S2__param_5];
	cvta.to.global.u64 	%rd1, %rd28;
	cvta.to.global.u64 	%rd2, %rd30;
	cvta.to.global.u64 	%rd3, %rd29;
	cvta.to.global.u64 	%rd4, %rd25;
	mov.u32 	%r32, %ctaid.x;
	mov.u32 	%r33, %ntid.x;
	mov.u32 	%r34, %tid.x;
	mad.lo.s32 	%r35, %r32, %r33, %r34;
	mov.u32 	%r36, %ctaid.y;
	mov.u32 	%r37, %ntid.y;
	mov.u32 	%r38, %tid.y;
	mad.lo.s32 	%r39, %r36, %r37, %r38;
	mad.lo.s32 	%r1, %r39, 400, %r35;
	setp.gt.s32 	%p1, %r1, 99;
	setp.gt.s32 	%p2, %r35, 399;
	or.pred  	%p3, %p2, %p1;
	setp.gt.u32 	%p4, %r39, 399;
	or.pred  	%p5, %p4, %p3;
	@%p5 bra 	$L__BB0_45;
	mul.wide.s32 	%rd31, %r1, 160;
	add.s64 	%rd5, %rd4, %rd31;
	ld.global.f32 	%f96, [%rd3];
	add.s64 	%rd6, %rd5, 64;
	cvta.to.global.u64 	%rd7, %rd26;
	mov.b32 	%r132, 1;
$L__BB0_2:
	ld.param.u32 	%r131, [_Z9PSOKernelP8ParticlePiPfiS2_S2_S2__param_3];
	add.s32 	%r42, %r132, %r131;
	mul.hi.s32 	%r43, %r42, 582368447;
	shr.u32 	%r44, %r43, 31;
	shr.s32 	%r45, %r43, 3;
	add.s32 	%r46, %r45, %r44;
	cvt.rn.f64.s32 	%fd1, %r46;
	fma.rn.f64 	%fd2, %fd1, 0dBFE0000000000000, 0d3FECCCCCCCCCCCCD;
	cvt.rn.f32.f64 	%f3, %fd2;
	mul.f64 	%fd3, %fd1, 0d3FF8000000000000;
	mov.f64 	%fd4, 0d4004000000000000;
	sub.f64 	%fd5, %fd4, %fd3;
	cvt.rn.f32.f64 	%f4, %fd5;
	add.f64 	%fd6, %fd3, 0d3FF0000000000000;
	cvt.rn.f32.f64 	%f5, %fd6;
	st.global.f32 	[%rd5+60], %f96;
	ld.global.u64 	%rd33, [%rd5];
	cvta.to.global.u64 	%rd34, %rd33;
	add.s64 	%rd8, %rd34, 8;
	mov.b32 	%r133, 0;
	mov.b64 	%rd130, 0;
$L__BB0_3:
	add.s64 	%rd10, %rd1, %rd130;
	ld.global.u32 	%r47, [%rd10];
	add.s64 	%rd11, %rd6, %rd130;
	st.global.u32 	[%rd11+-52], %r47;
	ld.global.u32 	%r48, [%rd11+48];
	cvt.rn.f32.s32 	%f10, %r48;
	add.s64 	%rd12, %rd8, %rd130;
	ld.global.u32 	%r49, [%rd12+-8];
	ld.global.u32 	%r4, [%rd11];
	sub.s32 	%r50, %r49, %r4;
	cvt.rn.f32.s32 	%f11, %r50;
	mul.f32 	%f12, %f4, %f11;
	fma.rn.f32 	%f13, %f3, %f10, %f12;
	sub.s32 	%r51, %r47, %r4;
	cvt.rn.f32.s32 	%f14, %r51;
	fma.rn.f32 	%f15, %f5, %f14, %f13;
	cvt.rzi.s32.f32 	%r134, %f15;
	st.global.u32 	[%rd11+48], %r134;
	setp.gt.s32 	%p6, %r134, -6;
	@%p6 bra 	$L__BB0_5;
	mov.b32 	%r134, -5;
	st.global.u32 	[%rd11+48], %r134;
	bra.uni 	$L__BB0_7;
$L__BB0_5:
	setp.lt.s32 	%p7, %r134, 6;
	@%p7 bra 	$L__BB0_7;
	mov.b32 	%r134, 5;
	st.global.u32 	[%rd11+48], %r134;
$L__BB0_7:
	add.s32 	%r7, %r134, %r4;
	st.global.u32 	[%rd11], %r7;
	setp.gt.s32 	%p8, %r7, -1;
	@%p8 bra 	$L__BB0_9;
	mov.b32 	%r55, 0;
	st.global.u32 	[%rd11], %r55;
	bra.uni 	$L__BB0_11;
$L__BB0_9:
	setp.lt.u32 	%p9, %r7, 16;
	@%p9 bra 	$L__BB0_11;
	mov.b32 	%r54, 15;
	st.global.u32 	[%rd11], %r54;
$L__BB0_11:
	ld.global.u32 	%r56, [%rd10+4];
	st.global.u32 	[%rd11+-48], %r56;
	ld.global.u32 	%r57, [%rd11+52];
	cvt.rn.f32.s32 	%f16, %r57;
	ld.global.u32 	%r58, [%rd12+-4];
	ld.global.u32 	%r8, [%rd11+4];
	sub.s32 	%r59, %r58, %r8;
	cvt.rn.f32.s32 	%f17, %r59;
	mul.f32 	%f18, %f4, %f17;
	fma.rn.f32 	%f19, %f3, %f16, %f18;
	sub.s32 	%r60, %r56, %r8;
	cvt.rn.f32.s32 	%f20, %r60;
	fma.rn.f32 	%f21, %f5, %f20, %f19;
	cvt.rzi.s32.f32 	%r135, %f21;
	st.global.u32 	[%rd11+52], %r135;
	setp.lt.s32 	%p10, %r135, -5;
	@%p10 bra 	$L__BB0_14;
	setp.lt.s32 	%p11, %r135, 6;
	@%p11 bra 	$L__BB0_15;
	mov.b32 	%r135, 5;
	st.global.u32 	[%rd11+52], %r135;
	bra.uni 	$L__BB0_15;
$L__BB0_14:
	mov.b32 	%r135, -5;
	st.global.u32 	[%rd11+52], %r135;
$L__BB0_15:
	add.s32 	%r11, %r135, %r8;
	st.global.u32 	[%rd11+4], %r11;
	setp.lt.s32 	%p12, %r11, 0;
	@%p12 bra 	$L__BB0_18;
	setp.lt.u32 	%p13, %r11, 16;
	@%p13 bra 	$L__BB0_19;
	mov.b32 	%r63, 15;
	st.global.u32 	[%rd11+4], %r63;
	bra.uni 	$L__BB0_19;
$L__BB0_18:
	mov.b32 	%r64, 0;
	st.global.u32 	[%rd11+4], %r64;
$L__BB0_19:
	ld.global.u32 	%r65, [%rd10+8];
	st.global.u32 	[%rd11+-44], %r65;
	ld.global.u32 	%r66, [%rd11+56];
	cvt.rn.f32.s32 	%f22, %r66;
	ld.global.u32 	%r67, [%rd12];
	ld.global.u32 	%r12, [%rd11+8];
	sub.s32 	%r68, %r67, %r12;
	cvt.rn.f32.s32 	%f23, %r68;
	mul.f32 	%f24, %f4, %f23;
	fma.rn.f32 	%f25, %f3, %f22, %f24;
	sub.s32 	%r69, %r65, %r12;
	cvt.rn.f32.s32 	%f26, %r69;
	fma.rn.f32 	%f27, %f5, %f26, %f25;
	cvt.rzi.s32.f32 	%r136, %f27;
	st.global.u32 	[%rd11+56], %r136;
	setp.lt.s32 	%p14, %r136, -5;
	@%p14 bra 	$L__BB0_22;
	setp.lt.s32 	%p15, %r136, 6;
	@%p15 bra 	$L__BB0_23;
	mov.b32 	%r136, 5;
	st.global.u32 	[%rd11+56], %r136;
	bra.uni 	$L__BB0_23;
$L__BB0_22:
	mov.b32 	%r136, -5;
	st.global.u32 	[%rd11+56], %r136;
$L__BB0_23:
	add.s32 	%r15, %r136, %r12;
	st.global.u32 	[%rd11+8], %r15;
	setp.lt.s32 	%p16, %r15, 0;
	@%p16 bra 	$L__BB0_26;
	setp.lt.u32 	%p17, %r15, 16;
	@%p17 bra 	$L__BB0_27;
	mov.b32 	%r72, 15;
	st.global.u32 	[%rd11+8], %r72;
	bra.uni 	$L__BB0_27;
$L__BB0_26:
	mov.b32 	%r73, 0;
	st.global.u32 	[%rd11+8], %r73;
$L__BB0_27:
	ld.global.u32 	%r74, [%rd10+12];
	st.global.u32 	[%rd11+-40], %r74;
	ld.global.u32 	%r75, [%rd11+60];
	cvt.rn.f32.s32 	%f28, %r75;
	ld.global.u32 	%r76, [%rd12+4];
	ld.global.u32 	%r16, [%rd11+12];
	sub.s32 	%r77, %r76, %r16;
	cvt.rn.f32.s32 	%f29, %r77;
	mul.f32 	%f30, %f4, %f29;
	fma.rn.f32 	%f31, %f3, %f28, %f30;
	sub.s32 	%r78, %r74, %r16;
	cvt.rn.f32.s32 	%f32, %r78;
	fma.rn.f32 	%f33, %f5, %f32, %f31;
	cvt.rzi.s32.f32 	%r137, %f33;
	st.global.u32 	[%rd11+60], %r137;
	setp.lt.s32 	%p18, %r137, -5;
	@%p18 bra 	$L__BB0_30;
	setp.lt.s32 	%p19, %r137, 6;
	@%p19 bra 	$L__BB0_31;
	mov.b32 	%r137, 5;
	st.global.u32 	[%rd11+60], %r137;
	bra.uni 	$L__BB0_31;
$L__BB0_30:
	mov.b32 	%r137, -5;
	st.global.u32 	[%rd11+60], %r137;
$L__BB0_31:
	add.s32 	%r19, %r137, %r16;
	st.global.u32 	[%rd11+12], %r19;
	setp.lt.s32 	%p20, %r19, 0;
	@%p20 bra 	$L__BB0_34;
	setp.lt.u32 	%p21, %r19, 16;
	@%p21 bra 	$L__BB0_35;
	mov.b32 	%r81, 15;
	st.global.u32 	[%rd11+12], %r81;
	bra.uni 	$L__BB0_35;
$L__BB0_34:
	mov.b32 	%r82, 0;
	st.global.u32 	[%rd11+12], %r82;
$L__BB0_35:
	add.s32 	%r133, %r133, 4;
	add.s64 	%rd130, %rd130, 16;
	setp.ne.s32 	%p22, %r133, 12;
	@%p22 bra 	$L__BB0_3;
	ld.global.u32 	%r142, [%rd5+108];
	mov.b32 	%r140, 0;
$L__BB0_37:
	ld.param.u64 	%rd129, [_Z9PSOKernelP8ParticlePiPfiS2_S2_S2__param_6];
	mul.lo.s32 	%r84, %r140, 12;
	cvta.to.global.u64 	%rd35, %rd129;
	mul.wide.u32 	%rd36, %r84, 4;
	add.s64 	%rd37, %rd35, %rd36;
	ld.global.f32 	%f34, [%rd37];
	ld.global.u32 	%r25, [%rd5+64];
	shl.b32 	%r85, %r25, 1;
	mul.wide.s32 	%rd38, %r85, 4;
	add.s64 	%rd14, %rd2, %rd38;
	ld.global.f32 	%f35, [%rd14+4];
	fma.rn.f32 	%f36, %f34, %f35, 0f00000000;
	ld.global.f32 	%f37, [%rd37+4];
	ld.global.u32 	%r86, [%rd5+68];
	shl.b32 	%r87, %r86, 1;
	mul.wide.s32 	%rd39, %r87, 4;
	add.s64 	%rd15, %rd2, %rd39;
	ld.global.f32 	%f38, [%rd15+4];
	fma.rn.f32 	%f39, %f37, %f38, %f36;
	ld.global.f32 	%f40, [%rd37+8];
	ld.global.u32 	%r88, [%rd5+72];
	shl.b32 	%r89, %r88, 1;
	mul.wide.s32 	%rd40, %r89, 4;
	add.s64 	%rd16, %rd2, %rd40;
	ld.global.f32 	%f41, [%rd16+4];
	fma.rn.f32 	%f42, %f40, %f41, %f39;
	ld.global.f32 	%f43, [%rd37+12];
	ld.global.u32 	%r90, [%rd5+76];
	shl.b32 	%r91, %r90, 1;
	mul.wide.s32 	%rd41, %r91, 4;
	add.s64 	%rd17, %rd2, %rd41;
	ld.global.f32 	%f44, [%rd17+4];
	fma.rn.f32 	%f45, %f43, %f44, %f42;
	ld.global.f32 	%f46, [%rd37+16];
	ld.global.u32 	%r92, [%rd5+80];
	shl.b32 	%r93, %r92, 1;
	mul.wide.s32 	%rd42, %r93, 4;
	add.s64 	%rd18, %rd2, %rd42;
	ld.global.f32 	%f47, [%rd18+4];
	fma.rn.f32 	%f48, %f46, %f47, %f45;
	ld.global.f32 	%f49, [%rd37+20];
	ld.global.u32 	%r94, [%rd5+84];
	shl.b32 	%r95, %r94, 1;
	mul.wide.s32 	%rd43, %r95, 4;
	add.s64 	%rd19, %rd2, %rd43;
	ld.global.f32 	%f50, [%rd19+4];
	fma.rn.f32 	%f51, %f49, %f50, %f48;
	ld.global.f32 	%f52, [%rd37+24];
	ld.global.u32 	%r96, [%rd5+88];
	shl.b32 	%r97, %r96, 1;
	mul.wide.s32 	%rd44, %r97, 4;
	add.s64 	%rd20, %rd2, %rd44;
	ld.global.f32 	%f53, [%rd20+4];
	fma.rn.f32 	%f54, %f52, %f53, %f51;
	ld.global.f32 	%f55, [%rd37+28];
	ld.global.u32 	%r98, [%rd5+92];
	shl.b32 	%r99, %r98, 1;
	mul.wide.s32 	%rd45, %r99, 4;
	add.s64 	%rd21, %rd2, %rd45;
	ld.global.f32 	%f56, [%rd21+4];
	fma.rn.f32 	%f57, %f55, %f56, %f54;
	ld.global.f32 	%f58, [%rd37+32];
	ld.global.u32 	%r100, [%rd5+96];
	shl.b32 	%r101, %r100, 1;
	mul.wide.s32 	%rd46, %r101, 4;
	add.s64 	%rd22, %rd2, %rd46;
	ld.global.f32 	%f59, [%rd22+4];
	fma.rn.f32 	%f60, %f58, %f59, %f57;
	ld.global.f32 	%f61, [%rd37+36];
	ld.global.u32 	%r102, [%rd5+100];
	shl.b32 	%r103, %r102, 1;
	mul.wide.s32 	%rd47, %r103, 4;
	add.s64 	%rd23, %rd2, %rd47;
	ld.global.f32 	%f62, [%rd23+4];
	fma.rn.f32 	%f63, %f61, %f62, %f60;
	ld.global.f32 	%f64, [%rd37+40];
	ld.global.u32 	%r104, [%rd5+104];
	shl.b32 	%r105, %r104, 1;
	mul.wide.s32 	%rd48, %r105, 4;
	add.s64 	%rd24, %rd2, %rd48;
	ld.global.f32 	%f65, [%rd24+4];
	fma.rn.f32 	%f66, %f64, %f65, %f63;
	ld.global.f32 	%f67, [%rd37+44];
	shl.b32 	%r106, %r142, 1;
	mul.wide.s32 	%rd49, %r106, 4;
	add.s64 	%rd50, %rd2, %rd49;
	ld.global.f32 	%f68, [%rd50+4];
	fma.rn.f32 	%f69, %f67, %f68, %f66;
	mul.wide.u32 	%rd51, %r140, 4;
	add.s64 	%rd52, %rd7, %rd51;
	ld.global.f32 	%f70, [%rd52];
	setp.lt.f32 	%p23, %f69, %f70;
	@%p23 bra 	$L__BB0_42;
	setp.ne.s32 	%p24, %r140, 4;
	@%p24 bra 	$L__BB0_41;
	ld.global.f32 	%f71, [%rd14];
	add.f32 	%f72, %f71, 0f00000000;
	ld.global.f32 	%f73, [%rd15];
	add.f32 	%f74, %f72, %f73;
	ld.global.f32 	%f75, [%rd16];
	add.f32 	%f76, %f74, %f75;
	ld.global.f32 	%f77, [%rd17];
	add.f32 	%f78, %f76, %f77;
	ld.global.f32 	%f79, [%rd18];
	add.f32 	%f80, %f78, %f79;
	ld.global.f32 	%f81, [%rd19];
	add.f32 	%f82, %f80, %f81;
	ld.global.f32 	%f83, [%rd20];
	add.f32 	%f84, %f82, %f83;
	ld.global.f32 	%f85, [%rd21];
	add.f32 	%f86, %f84, %f85;
	ld.global.f32 	%f87, [%rd22];
	add.f32 	%f88, %f86, %f87;
	ld.global.f32 	%f89, [%rd23];
	add.f32 	%f90, %f88, %f89;
	ld.global.f32 	%f91, [%rd24];
	add.f32 	%f92, %f90, %f91;
	shl.b32 	%r107, %r142, 1;
	mul.wide.s32 	%rd53, %r107, 4;
	add.s64 	%rd54, %rd2, %rd53;
	ld.global.f32 	%f93, [%rd54];
	add.f32 	%f6, %f92, %f93;
	ld.global.f32 	%f94, [%rd5+8];
	setp.geu.f32 	%p25, %f6, %f94;
	@%p25 bra 	$L__BB0_41;
	ld.global.u64 	%rd55, [%rd5];
	cvta.to.global.u64 	%rd56, %rd55;
	st.global.u32 	[%rd56], %r25;
	ld.global.u32 	%r108, [%rd5+68];
	ld.global.u64 	%rd57, [%rd5];
	cvta.to.global.u64 	%rd58, %rd57;
	st.global.u32 	[%rd58+4], %r108;
	ld.global.u32 	%r109, [%rd5+72];
	ld.global.u64 	%rd59, [%rd5];
	cvta.to.global.u64 	%rd60, %rd59;
	st.global.u32 	[%rd60+8], %r109;
	ld.global.u32 	%r110, [%rd5+76];
	ld.global.u64 	%rd61, [%rd5];
	cvta.to.global.u64 	%rd62, %rd61;
	st.global.u32 	[%rd62+12], %r110;
	ld.global.u32 	%r111, [%rd5+80];
	ld.global.u64 	%rd63, [%rd5];
	cvta.to.global.u64 	%rd64, %rd63;
	st.global.u32 	[%rd64+16], %r111;
	ld.global.u32 	%r112, [%rd5+84];
	ld.global.u64 	%rd65, [%rd5];
	cvta.to.global.u64 	%rd66, %rd65;
	st.global.u32 	[%rd66+20], %r112;
	ld.global.u32 	%r113, [%rd5+88];
	ld.global.u64 	%rd67, [%rd5];
	cvta.to.global.u64 	%rd68, %rd67;
	st.global.u32 	[%rd68+24], %r113;
	ld.global.u32 	%r114, [%rd5+92];
	ld.global.u64 	%rd69, [%rd5];
	cvta.to.global.u64 	%rd70, %rd69;
	st.global.u32 	[%rd70+28], %r114;
	ld.global.u32 	%r115, [%rd5+96];
	ld.global.u64 	%rd71, [%rd5];
	cvta.to.global.u64 	%rd72, %rd71;
	st.global.u32 	[%rd72+32], %r115;
	ld.global.u32 	%r116, [%rd5+100];
	ld.global.u64 	%rd73, [%rd5];
	cvta.to.global.u64 	%rd74, %rd73;
	st.global.u32 	[%rd74+36], %r116;
	ld.global.u32 	%r117, [%rd5+104];
	ld.global.u64 	%rd75, [%rd5];
	cvta.to.global.u64 	%rd76, %rd75;
	st.global.u32 	[%rd76+40], %r117;
	ld.global.u32 	%r142, [%rd5+108];
	ld.global.u64 	%rd77, [%rd5];
	cvta.to.global.u64 	%rd78, %rd77;
	st.global.u32 	[%rd78+44], %r142;
	st.global.f32 	[%rd5+8], %f6;
$L__BB0_41:
	add.s32 	%r140, %r140, 1;
	setp.ne.s32 	%p26, %r140, 5;
	@%p26 bra 	$L__BB0_37;
$L__BB0_42:
	ld.global.f32 	%f95, [%rd5+8];
	ld.global.f32 	%f96, [%rd3];
	setp.geu.f32 	%p27, %f95, %f96;
	@%p27 bra 	$L__BB0_44;
	ld.global.u64 	%rd79, [%rd5];
	cvta.to.global.u64 	%rd80, %rd79;
	ld.global.u32 	%r118, [%rd80];
	st.global.u32 	[%rd1], %r118;
	ld.global.u64 	%rd81, [%rd5];
	cvta.to.global.u64 	%rd82, %rd81;
	ld.global.u32 	%r119, [%rd82+4];
	st.global.u32 	[%rd1+4], %r119;
	ld.global.u64 	%rd83, [%rd5];
	cvta.to.global.u64 	%rd84, %rd83;
	ld.global.u32 	%r120, [%rd84+8];
	st.global.u32 	[%rd1+8], %r120;
	ld.global.u64 	%rd85, [%rd5];
	cvta.to.global.u64 	%rd86, %rd85;
	ld.global.u32 	%r121, [%rd86+12];
	st.global.u32 	[%rd1+12], %r121;
	ld.global.u64 	%rd87, [%rd5];
	cvta.to.global.u64 	%rd88, %rd87;
	ld.global.u32 	%r122, [%rd88+16];
	st.global.u32 	[%rd1+16], %r122;
	ld.global.u64 	%rd89, [%rd5];
	cvta.to.global.u64 	%rd90, %rd89;
	ld.global.u32 	%r123, [%rd90+20];
	st.global.u32 	[%rd1+20], %r123;
	ld.global.u64 	%rd91, [%rd5];
	cvta.to.global.u64 	%rd92, %rd91;
	ld.global.u32 	%r124, [%rd92+24];
	st.global.u32 	[%rd1+24], %r124;
	ld.global.u64 	%rd93, [%rd5];
	cvta.to.global.u64 	%rd94, %rd93;
	ld.global.u32 	%r125, [%rd94+28];
	st.global.u32 	[%rd1+28], %r125;
	ld.global.u64 	%rd95, [%rd5];
	cvta.to.global.u64 	%rd96, %rd95;
	ld.global.u32 	%r126, [%rd96+32];
	st.global.u32 	[%rd1+32], %r126;
	ld.global.u64 	%rd97, [%rd5];
	cvta.to.global.u64 	%rd98, %rd97;
	ld.global.u32 	%r127, [%rd98+36];
	st.global.u32 	[%rd1+36], %r127;
	ld.global.u64 	%rd99, [%rd5];
	cvta.to.global.u64 	%rd100, %rd99;
	ld.global.u32 	%r128, [%rd100+40];
	st.global.u32 	[%rd1+40], %r128;
	ld.global.u64 	%rd101, [%rd5];
	cvta.to.global.u64 	%rd102, %rd101;
	ld.global.u32 	%r129, [%rd102+44];
	st.global.u32 	[%rd1+44], %r129;
	ld.global.f32 	%f96, [%rd5+8];
	st.global.f32 	[%rd3], %f96;
$L__BB0_44:
	add.s32 	%r132, %r132, 1;
	setp.ne.s32 	%p28, %r132, 50;
	@%p28 bra 	$L__BB0_2;
$L__BB0_45:
	setp.ne.s32 	%p29, %r1, 0;
	@%p29 bra 	$L__BB0_47;
	ld.param.u64 	%rd128, [_Z9PSOKernelP8ParticlePiPfiS2_S2_S2__param_0];
	cvta.to.global.u64 	%rd103, %rd128;
	ld.global.u64 	%rd104, [%rd103];
	cvta.to.global.u64 	%rd105, %rd104;
	mov.b32 	%r130, -1;
	st.global.u32 	[%rd105], %r130;
	ld.global.u64 	%rd106, [%rd103];
	cvta.to.global.u64 	%rd107, %rd106;
	st.global.u32 	[%rd107+4], %r130;
	ld.global.u64 	%rd108, [%rd103];
	cvta.to.global.u64 	%rd109, %rd108;
	st.global.u32 	[%rd109+8], %r130;
	ld.global.u64 	%rd110, [%rd103];
	cvta.to.global.u64 	%rd111, %rd110;
	st.global.u32 	[%rd111+12], %r130;
	ld.global.u64 	%rd112, [%rd103];
	cvta.to.global.u64 	%rd113, %rd112;
	st.global.u32 	[%rd113+16], %r130;
	ld.global.u64 	%rd114, [%rd103];
	cvta.to.global.u64 	%rd115, %rd114;
	st.global.u32 	[%rd115+20], %r130;
	ld.global.u64 	%rd116, [%rd103];
	cvta.to.global.u64 	%rd117, %rd116;
	st.global.u32 	[%rd117+24], %r130;
	ld.global.u64 	%rd118, [%rd103];
	cvta.to.global.u64 	%rd119, %rd118;
	st.global.u32 	[%rd119+28], %r130;
	ld.global.u64 	%rd120, [%rd103];
	cvta.to.global.u64 	%rd121, %rd120;
	st.global.u32 	[%rd121+32], %r130;
	ld.global.u64 	%rd122, [%rd103];
	cvta.to.global.u64 	%rd123, %rd122;
	st.global.u32 	[%rd123+36], %r130;
	ld.global.u64 	%rd124, [%rd103];
	cvta.to.global.u64 	%rd125, %rd124;
	st.global.u32 	[%rd125+40], %r130;
	ld.global.u64 	%rd126, [%rd103];
	cvta.to.global.u64 	%rd127, %rd126;
	st.global.u32 	[%rd127+44], %r130;
$L__BB0_47:
	ret;

}


// ===== COMPILED SASS (sm_100) =====

	.target	sm_100

	.elftype	@"ET_EXEC"


//--------------------- .note.nv.tkinfo           --------------------------
	.section	.note.nv.tkinfo,"",@"SHT_NOTE"
	.sectionflags	@"SHF_NOTE_NV_TKINFO"
	.tkinfo
        /*0018*/ 	.word	0x00000002
        /*0030*/ 	.string	""
        /*0030*/ 	.string	"ptxas"
        /*0030*/ 	.string	"Cuda compilation tools, release 13.0, V13.0.88"
        /*0030*/ 	.string	"Build cuda_13.0.r13.0/compiler.36424714_0"
        /*0030*/ 	.string	"-arch sm_100 -m 64 "



//--------------------- .note.nv.cuinfo           --------------------------
	.section	.note.nv.cuinfo,"",@"SHT_NOTE"
	.sectionflags	@"SHF_NOTE_NV_CUINFO"
        /*0018*/ 	.short	0x0002
        /*001a*/ 	.short	0x0064
        /*001c*/ 	.short	0x0082
	.zero		2


//--------------------- .nv.info                  --------------------------
	.section	.nv.info,"",@"SHT_CUDA_INFO"
	.align	4


	//----- nvinfo : EIATTR_REGCOUNT
	.align		4
        /*0000*/ 	.byte	0x04, 0x2f
        /*0002*/ 	.short	(.L_1 - .L_0)
	.align		4
.L_0:
        /*0004*/ 	.word	index@(_Z9PSOKernelP8ParticlePiPfiS2_S2_S2_)
        /*0008*/ 	.word	0x00000028


	//----- nvinfo : EIATTR_FRAME_SIZE
	.align		4
.L_1:
        /*000c*/ 	.byte	0x04, 0x11
        /*000e*/ 	.short	(.L_3 - .L_2)
	.align		4
.L_2:
        /*0010*/ 	.word	index@(_Z9PSOKernelP8ParticlePiPfiS2_S2_S2_)
        /*0014*/ 	.word	0x00000000


	//----- nvinfo : EIATTR_MIN_STACK_SIZE
	.align		4
.L_3:
        /*0018*/ 	.byte	0x04, 0x12
        /*001a*/ 	.short	(.L_5 - .L_4)
	.align		4
.L_4:
        /*001c*/ 	.word	index@(_Z9PSOKernelP8ParticlePiPfiS2_S2_S2_)
        /*0020*/ 	.word	0x00000000
.L_5:


//--------------------- .nv.compat                --------------------------
	.section	.nv.compat,"",@"SHT_CUDA_COMPAT_INFO"
	.align	4
        /*0000*/ 	.byte	0x02, 0x09, 0x00, 0x00, 0x02, 0x02, 0x01, 0x00, 0x02, 0x05, 0x05, 0x00, 0x03, 0x07, 0x01, 0x01
        /*0010*/ 	.byte	0x02, 0x03, 0x00, 0x00, 0x02, 0x06, 0x01, 0x00, 0x04, 0x0b, 0x08, 0x00, 0x01, 0x00, 0x00, 0x00
        /*0020*/ 	.byte	0x00, 0x00, 0x00, 0x00


//--------------------- .nv.info._Z9PSOKernelP8ParticlePiPfiS2_S2_S2_ --------------------------
	.section	.nv.info._Z9PSOKernelP8ParticlePiPfiS2_S2_S2_,"",@"SHT_CUDA_INFO"
	.sectionflags	@""
	.align	4


	//----- nvinfo : EIATTR_CUDA_API_VERSION
	.align		4
        /*0000*/ 	.byte	0x04, 0x37
        /*0002*/ 	.short	(.L_7 - .L_6)
.L_6:
        /*0004*/ 	.word	0x00000082


	//----- nvinfo : EIATTR_KPARAM_INFO
	.align		4
.L_7:
        /*0008*/ 	.byte	0x04, 0x17
        /*000a*/ 	.short	(.L_9 - .L_8)
.L_8:
        /*000c*/ 	.word	0x00000000
        /*0010*/ 	.short	0x0006
        /*0012*/ 	.short	0x0030
        /*0014*/ 	.byte	0x00, 0xf5, 0x21, 0x00


	//----- nvinfo : EIATTR_KPARAM_INFO
	.align		4
.L_9:
        /*0018*/ 	.byte	0x04, 0x17
        /*001a*/ 	.short	(.L_11 - .L_10)
.L_10:
        /*001c*/ 	.word	0x00000000
        /*0020*/ 	.short	0x0005
        /*0022*/ 	.short	0x0028
        /*0024*/ 	.byte	0x00, 0xf5, 0x21, 0x00


	//----- nvinfo : EIATTR_KPARAM_INFO
	.align		4
.L_11:
        /*0028*/ 	.byte	0x04, 0x17
        /*002a*/ 	.short	(.L_13 - .L_12)
.L_12:
        /*002c*/ 	.word	0x00000000
        /*0030*/ 	.short	0x0004
        /*0032*/ 	.short	0x0020
        /*0034*/ 	.byte	0x00, 0xf5, 0x21, 0x00


	//----- nvinfo : EIATTR_KPARAM_INFO
	.align		4
.L_13:
        /*0038*/ 	.byte	0x04, 0x17
        /*003a*/ 	.short	(.L_15 - .L_14)
.L_14:
        /*003c*/ 	.word	0x00000000
        /*0040*/ 	.short	0x0003
        /*0042*/ 	.short	0x0018
        /*0044*/ 	.byte	0x00, 0xf0, 0x11, 0x00


	//----- nvinfo : EIATTR_KPARAM_INFO
	.align		4
.L_15:
        /*0048*/ 	.byte	0x04, 0x17
        /*004a*/ 	.short	(.L_17 - .L_16)
.L_16:
        /*004c*/ 	.word	0x00000000
        /*0050*/ 	.short	0x0002
        /*0052*/ 	.short	0x0010
        /*0054*/ 	.byte	0x00, 0xf5, 0x21, 0x00


	//----- nvinfo : EIATTR_KPARAM_INFO
	.align		4
.L_17:
        /*0058*/ 	.byte	0x04, 0x17
        /*005a*/ 	.short	(.L_19 - .L_18)
.L_18:
        /*005c*/ 	.word	0x00000000
        /*0060*/ 	.short	0x0001
        /*0062*/ 	.short	0x0008
        /*0064*/ 	.byte	0x00, 0xf5, 0x21, 0x00


	//----- nvinfo : EIATTR_KPARAM_INFO
	.align		4
.L_19:
        /*0068*/ 	.byte	0x04, 0x17
        /*006a*/ 	.short	(.L_21 - .L_20)
.L_20:
        /*006c*/ 	.word	0x00000000
        /*0070*/ 	.short	0x0000
        /*0072*/ 	.short	0x0000
        /*0074*/ 	.byte	0x00, 0xf5, 0x21, 0x00


	//----- nvinfo : EIATTR_SPARSE_MMA_MASK
	.align		4
.L_21:
        /*0078*/ 	.byte	0x03, 0x50
        /*007a*/ 	.short	0x0000


	//----- nvinfo : EIATTR_MAXREG_COUNT
	.align		4
        /*007c*/ 	.byte	0x03, 0x1b
        /*007e*/ 	.short	0x00ff


	//----- nvinfo : EIATTR_MERCURY_ISA_VERSION
	.align		4
        /*0080*/ 	.byte	0x03, 0x5f
        /*0082*/ 	.short	0x0101


	//----- nvinfo : EIATTR_VRC_CTA_INIT_COUNT
	.align		4
        /*0084*/ 	.byte	0x02, 0x4a
	.zero		1
	.zero		1


	//----- nvinfo : EIATTR_EXIT_INSTR_OFFSETS
	.align		4
        /*0088*/ 	.byte	0x04, 0x1c
        /*008a*/ 	.short	(.L_23 - .L_22)


	//   ....[0]....
.L_22:
        /*008c*/ 	.word	0x00001a20


	//   ....[1]....
        /*0090*/ 	.word	0x00001bd0


	//----- nvinfo : EIATTR_CRS_STACK_SIZE
	.align		4
.L_23:
        /*0094*/ 	.byte	0x04, 0x1e
        /*0096*/ 	.short	(.L_25 - .L_24)
.L_24:
        /*0098*/ 	.word	0x00000000


	//----- nvinfo : EIATTR_CBANK_PARAM_SIZE
	.align		4
.L_25:
        /*009c*/ 	.byte	0x03, 0x19
        /*009e*/ 	.short	0x0038


	//----- nvinfo : EIATTR_PARAM_CBANK
	.align		4
        /*00a0*/ 	.byte	0x04, 0x0a
        /*00a2*/ 	.short	(.L_27 - .L_26)
	.align		4
.L_26:
        /*00a4*/ 	.word	index@(.nv.constant0._Z9PSOKernelP8ParticlePiPfiS2_S2_S2_)
        /*00a8*/ 	.short	0x0380
        /*00aa*/ 	.short	0x0038


	//----- nvinfo : EIATTR_SW_WAR
	.align		4
.L_27:
        /*00ac*/ 	.byte	0x04, 0x36
        /*00ae*/ 	.short	(.L_29 - .L_28)
.L_28:
        /*00b0*/ 	.word	0x00000008
.L_29:


//--------------------- .nv.callgraph             --------------------------
	.section	.nv.callgraph,"",@"SHT_CUDA_CALLGRAPH"
	.align	4
	.sectionentsize	8
	.align		4
        /*0000*/ 	.word	0x00000000
	.align		4
        /*0004*/ 	.word	0xffffffff
	.align		4
        /*0008*/ 	.word	0x00000000
	.align		4
        /*000c*/ 	.word	0xfffffffe
	.align		4
        /*0010*/ 	.word	0x00000000
	.align		4
        /*0014*/ 	.word	0xfffffffd
	.align		4
        /*0018*/ 	.word	0x00000000
	.align		4
        /*001c*/ 	.word	0xfffffffc


//--------------------- .text._Z9PSOKernelP8ParticlePiPfiS2_S2_S2_ --------------------------
	.section	.text._Z9PSOKernelP8ParticlePiPfiS2_S2_S2_,"ax",@progbits
	.align	128
        .global         _Z9PSOKernelP8ParticlePiPfiS2_S2_S2_
        .type           _Z9PSOKernelP8ParticlePiPfiS2_S2_S2_,@function
        .size           _Z9PSOKernelP8ParticlePiPfiS2_S2_S2_,(.L_x_34 - _Z9PSOKernelP8ParticlePiPfiS2_S2_S2_)
        .other          _Z9PSOKernelP8ParticlePiPfiS2_S2_S2_,@"STO_CUDA_ENTRY STV_DEFAULT"
_Z9PSOKernelP8ParticlePiPfiS2_S2_S2_:
.text._Z9PSOKernelP8ParticlePiPfiS2_S2_S2_:
[----:B------:R-:W-:Y:S01]  /*0000*/  LDC R1, c[0x0][0x37c] ;  /* 0x0000df00ff017b82 */ /* 0x000fe20000000800 */
[----:B------:R-:W0:Y:S07]  /*0010*/  S2R R3, SR_TID.X ;  /* 0x0000000000037919 */ /* 0x000e2e0000002100 */
[----:B------:R-:W0:Y:S01]  /*0020*/  S2UR UR4, SR_CTAID.X ;  /* 0x00000000000479c3 */ /* 0x000e220000002500 */
[----:B------:R-:W1:Y:S01]  /*0030*/  LDCU.64 UR8, c[0x0][0x388] ;  /* 0x00007100ff0877ac */ /* 0x000e620008000a00 */
[----:B------:R-:W-:Y:S01]  /*0040*/  BSSY.RECONVERGENT B0, `(.L_x_0) ;  /* 0x000019c000007945 */ /* 0x000fe20003800200 */
[----:B------:R-:W2:Y:S05]  /*0050*/  S2R R5, SR_TID.Y ;  /* 0x0000000000057919 */ /* 0x000eaa0000002200 */
[----:B------:R-:W0:Y:S08]  /*0060*/  LDC R2, c[0x0][0x360] ;  /* 0x0000d800ff027b82 */ /* 0x000e300000000800 */
[----:B------:R-:W2:Y:S08]  /*0070*/  S2UR UR5, SR_CTAID.Y ;  /* 0x00000000000579c3 */ /* 0x000eb00000002600 */
[----:B------:R-:W2:Y:S01]  /*0080*/  LDC R0, c[0x0][0x364] ;  /* 0x0000d900ff007b82 */ /* 0x000ea20000000800 */
[----:B0-----:R-:W-:-:S02]  /*0090*/  IMAD R2, R2, UR4, R3 ;  /* 0x0000000402027c24 */ /* 0x001fc4000f8e0203 */
[----:B--2---:R-:W-:Y:S01]  /*00a0*/  IMAD R3, R0, UR5, R5 ;  /* 0x0000000500037c24 */ /* 0x004fe2000f8e0205 */
[----:B------:R-:W0:Y:S03]  /*00b0*/  LDCU.64 UR4, c[0x0][0x358] ;  /* 0x00006b00ff0477ac */ /* 0x000e260008000a00 */
[----:B------:R-:W-:-:S05]  /*00c0*/  IMAD R0, R3, 0x190, R2 ;  /* 0x0000019003007824 */ /* 0x000fca00078e0202 */
[----:B------:R-:W-:-:S04]  /*00d0*/  ISETP.GT.AND P0, PT, R0, 0x63, PT ;  /* 0x000000630000780c */ /* 0x000fc80003f04270 */
[----:B------:R-:W-:-:S04]  /*00e0*/  ISETP.GT.OR P0, PT, R2, 0x18f, P0 ;  /* 0x0000018f0200780c */ /* 0x000fc80000704670 */
[----:B------:R-:W-:-:S13]  /*00f0*/  ISETP.GT.U32.OR P0, PT, R3, 0x18f, P0 ;  /* 0x0000018f0300780c */ /* 0x000fda0000704470 */
[----:B01----:R-:W-:Y:S05]  /*0100*/  @P0 BRA `(.L_x_1) ;  /* 0x00000018003c0947 */ /* 0x003fea0003800000 */
[----:B------:R-:W0:Y:S08]  /*0110*/  LDC.64 R4, c[0x0][0x390] ;  /* 0x0000e400ff047b82 */ /* 0x000e300000000a00 */
[----:B------:R-:W1:Y:S01]  /*0120*/  LDC.64 R6, c[0x0][0x380] ;  /* 0x0000e000ff067b82 */ /* 0x000e620000000a00 */
[----:B0-----:R0:W5:Y:S01]  /*0130*/  LDG.E R21, desc[UR4][R4.64] ;  /* 0x0000000404157981 */ /* 0x001162000c1e1900 */
[----:B------:R-:W-:-:S02]  /*0140*/  HFMA2 R2, -RZ, RZ, 0, 5.9604644775390625e-08 ;  /* 0x00000001ff027431 */ /* 0x000fc400000001ff */
[----:B-1----:R-:W-:-:S07]  /*0150*/  IMAD.WIDE R6, R0, 0xa0, R6 ;  /* 0x000000a000067825 */ /* 0x002fce00078e0206 */
.L_x_32:
[----:B01---5:R0:W5:Y:S01]  /*0160*/  LDG.E.64 R4, desc[UR4][R6.64] ;  /* 0x0000000406047981 */ /* 0x023162000c1e1b00 */
[----:B------:R-:W1:Y:S01]  /*0170*/  LDCU UR6, c[0x0][0x398] ;  /* 0x00007300ff0677ac */ /* 0x000e620008000800 */
[----:B------:R-:W-:Y:S01]  /*0180*/  MOV R10, 0xcccccccd ;  /* 0xcccccccd000a7802 */ /* 0x000fe20000000f00 */
[----:B------:R-:W-:Y:S01]  /*0190*/  IMAD.MOV.U32 R11, RZ, RZ, 0x3feccccc ;  /* 0x3fecccccff0b7424 */ /* 0x000fe200078e00ff */
[----:B------:R-:W-:Y:S01]  /*01a0*/  MOV R12, 0x0 ;  /* 0x00000000000c7802 */ /* 0x000fe20000000f00 */
[----:B------:R-:W-:Y:S01]  /*01b0*/  IMAD.MOV.U32 R13, RZ, RZ, 0x3ff80000 ;  /* 0x3ff80000ff0d7424 */ /* 0x000fe200078e00ff */
[----:B------:R-:W-:Y:S01]  /*01c0*/  MOV R16, 0x0 ;  /* 0x0000000000107802 */ /* 0x000fe20000000f00 */
[----:B------:R-:W-:Y:S01]  /*01d0*/  IMAD.MOV.U32 R17, RZ, RZ, 0x3ff80000 ;  /* 0x3ff80000ff117424 */ /* 0x000fe200078e00ff */
[----:B------:R-:W-:Y:S01]  /*01e0*/  UMOV UR7, 0x3fe00000 ;  /* 0x3fe0000000077882 */ /* 0x000fe20000000000 */
[----:B------:R0:W-:Y:S01]  /*01f0*/  STG.E desc[UR4][R6.64+0x3c], R21 ;  /* 0x00003c1506007986 */ /* 0x0001e2000c101904 */
[----:B------:R-:W-:-:S02]  /*0200*/  IMAD.MOV.U32 R19, RZ, RZ, RZ ;  /* 0x000000ffff137224 */ /* 0x000fc400078e00ff */
[C---:B-1----:R-:W-:Y:S01]  /*0210*/  VIADD R3, R2.reuse, UR6 ;  /* 0x0000000602037c36 */ /* 0x042fe20008000000 */
[----:B------:R-:W-:Y:S01]  /*0220*/  UMOV UR6, 0x0 ;  /* 0x0000000000067882 */ /* 0x000fe20000000000 */
[----:B------:R-:W-:Y:S02]  /*0230*/  IADD3 R2, PT, PT, R2, 0x1, RZ ;  /* 0x0000000102027810 */ /* 0x000fe40007ffe0ff */
[----:B------:R-:W-:Y:S02]  /*0240*/  IMAD.HI R3, R3, 0x22b63cbf, RZ ;  /* 0x22b63cbf03037827 */ /* 0x000fe400078e02ff */
[----:B------:R-:W-:-:S03]  /*0250*/  ISETP.NE.AND P0, PT, R2, 0x32, PT ;  /* 0x000000320200780c */ /* 0x000fc60003f05270 */
[----:B------:R-:W-:-:S04]  /*0260*/  SHF.R.U32.HI R8, RZ, 0x1f, R3 ;  /* 0x0000001fff087819 */ /* 0x000fc80000011603 */
[----:B------:R-:W-:-:S04]  /*0270*/  LEA.HI.SX32 R15, R3, R8, 0x1d ;  /* 0x00000008030f7211 */ /* 0x000fc800078feaff */
[----:B------:R-:W1:Y:S02]  /*0280*/  I2F.F64 R8, R15 ;  /* 0x0000000f00087312 */ /* 0x000e640000201c00 */
[C---:B-1----:R-:W-:Y:S02]  /*0290*/  DFMA R10, R8.reuse, -UR6, R10 ;  /* 0x80000006080a7c2b */ /* 0x042fe4000800000a */
[C---:B------:R-:W-:Y:S02]  /*02a0*/  DFMA R12, R8.reuse, -R12, 2.5 ;  /* 0x40040000080c742b */ /* 0x040fe4000000080c */
[----:B------:R-:W-:Y:S02]  /*02b0*/  DFMA R8, R8, R16, 1 ;  /* 0x3ff000000808742b */ /* 0x000fe40000000010 */
[----:B------:R0:W1:Y:S01]  /*02c0*/  F2F.F32.F64 R3, R10 ;  /* 0x0000000a00037310 */ /* 0x0000620000301000 */
[----:B------:R-:W-:-:S07]  /*02d0*/  CS2R R16, SRZ ;  /* 0x0000000000107805 */ /* 0x000fce000001ff00 */
[----:B------:R0:W2:Y:S08]  /*02e0*/  F2F.F32.F64 R14, R12 ;  /* 0x0000000c000e7310 */ /* 0x0000b00000301000 */
[----:B-1----:R0:W3:Y:S02]  /*02f0*/  F2F.F32.F64 R15, R8 ;  /* 0x00000008000f7310 */ /* 0x0020e40000301000 */
.L_x_24:
[----:B0-----:R-:W-:-:S04]  /*0300*/  IADD3 R8, P1, PT, R17, UR8, RZ ;  /* 0x0000000811087c10 */ /* 0x001fc8000ff3e0ff */
[----:B----4-:R-:W-:-:S05]  /*0310*/  IADD3.X R9, PT, PT, R19, UR9, RZ, P1, !PT ;  /* 0x0000000913097c10 */ /* 0x010fca0008ffe4ff */
[----:B------:R-:W4:Y:S01]  /*0320*/  LDG.E R21, desc[UR4][R8.64] ;  /* 0x0000000408157981 */ /* 0x000f22000c1e1900 */
[-C--:B-123--:R-:W-:Y:S02]  /*0330*/  IADD3 R10, P1, PT, R6, R17.reuse, RZ ;  /* 0x00000011060a7210 */ /* 0x08efe40007f3e0ff */
[----:B-----5:R-:W-:Y:S02]  /*0340*/  IADD3 R12, P2, PT, R4, R17, RZ ;  /* 0x00000011040c7210 */ /* 0x020fe40007f5e0ff */
[----:B------:R-:W-:-:S03]  /*0350*/  IADD3.X R11, PT, PT, R7, R19, RZ, P1, !PT ;  /* 0x00000013070b7210 */ /* 0x000fc60000ffe4ff */
[----:B------:R-:W-:Y:S02]  /*0360*/  IMAD.X R13, R5, 0x1, R19, P2 ;  /* 0x00000001050d7824 */ /* 0x000fe400010e0613 */
[----:B------:R-:W2:Y:S04]  /*0370*/  LDG.E R24, desc[UR4][R10.64+0x40] ;  /* 0x000040040a187981 */ /* 0x000ea8000c1e1900 */
[----:B------:R-:W3:Y:S04]  /*0380*/  LDG.E R18, desc[UR4][R10.64+0x70] ;  /* 0x000070040a127981 */ /* 0x000ee8000c1e1900 */
[----:B----4-:R0:W-:Y:S04]  /*0390*/  STG.E desc[UR4][R10.64+0xc], R21 ;  /* 0x00000c150a007986 */ /* 0x0101e8000c101904 */
[----:B------:R-:W4:Y:S01]  /*03a0*/  LDG.E R20, desc[UR4][R12.64] ;  /* 0x000000040c147981 */ /* 0x000f22000c1e1900 */
[----:B--2---:R-:W-:Y:S01]  /*03b0*/  IMAD.IADD R22, R21, 0x1, -R24 ;  /* 0x0000000115167824 */ /* 0x004fe200078e0a18 */
[----:B---3--:R-:W-:-:S04]  /*03c0*/  I2FP.F32.S32 R18, R18 ;  /* 0x0000001200127245 */ /* 0x008fc80000201400 */
[----:B------:R-:W-:Y:S01]  /*03d0*/  I2FP.F32.S32 R22, R22 ;  /* 0x0000001600167245 */ /* 0x000fe20000201400 */
[----:B------:R-:W-:Y:S01]  /*03e0*/  BSSY.RECONVERGENT B1, `(.L_x_2) ;  /* 0x0000011000017945 */ /* 0x000fe20003800200 */
[----:B----4-:R-:W-:-:S04]  /*03f0*/  IADD3 R20, PT, PT, R20, -R24, RZ ;  /* 0x8000001814147210 */ /* 0x010fc80007ffe0ff */
[----:B------:R-:W-:-:S05]  /*0400*/  I2FP.F32.S32 R23, R20 ;  /* 0x0000001400177245 */ /* 0x000fca0000201400 */
[----:B------:R-:W-:-:S04]  /*0410*/  FMUL R20, R14, R23 ;  /* 0x000000170e147220 */ /* 0x000fc80000400000 */
[----:B------:R-:W-:-:S04]  /*0420*/  FFMA R18, R3, R18, R20 ;  /* 0x0000001203127223 */ /* 0x000fc80000000014 */
[----:B------:R-:W-:-:S04]  /*0430*/  FFMA R18, R15, R22, R18 ;  /* 0x000000160f127223 */ /* 0x000fc80000000012 */
[----:B0-----:R-:W0:Y:S02]  /*0440*/  F2I.TRUNC.NTZ R21, R18 ;  /* 0x0000001200157305 */ /* 0x001e24000020f100 */
[----:B0-----:R-:W-:Y:S01]  /*0450*/  ISETP.GT.AND P1, PT, R21, -0x6, PT ;  /* 0xfffffffa1500780c */ /* 0x001fe20003f24270 */
[----:B------:R0:W-:-:S12]  /*0460*/  STG.E desc[UR4][R10.64+0x70], R21 ;  /* 0x000070150a007986 */ /* 0x0001d8000c101904 */
[----:B------:R-:W-:-:S05]  /*0470*/  @!P1 MOV R23, 0xfffffffb ;  /* 0xfffffffb00179802 */ /* 0x000fca0000000f00 */
[----:B------:R1:W-:Y:S01]  /*0480*/  @!P1 STG.E desc[UR4][R10.64+0x70], R23 ;  /* 0x000070170a009986 */ /* 0x0003e2000c101904 */
[----:B0-----:R-:W-:Y:S01]  /*0490*/  @!P1 IMAD.MOV.U32 R21, RZ, RZ, -0x5 ;  /* 0xfffffffbff159424 */ /* 0x001fe200078e00ff */
[----:B------:R-:W-:Y:S06]  /*04a0*/  @!P1 BRA `(.L_x_3) ;  /* 0x0000000000109947 */ /* 0x000fec0003800000 */
[----:B------:R-:W-:-:S13]  /*04b0*/  ISETP.GE.AND P1, PT, R21, 0x6, PT ;  /* 0x000000061500780c */ /* 0x000fda0003f26270 */
[----:B-1----:R-:W-:Y:S01]  /*04c0*/  @P1 MOV R23, 0x5 ;  /* 0x0000000500171802 */ /* 0x002fe20000000f00 */
[----:B------:R-:W-:-:S04]  /*04d0*/  @P1 IMAD.MOV.U32 R21, RZ, RZ, 0x5 ;  /* 0x00000005ff151424 */ /* 0x000fc800078e00ff */
[----:B------:R0:W-:Y:S03]  /*04e0*/  @P1 STG.E desc[UR4][R10.64+0x70], R23 ;  /* 0x000070170a001986 */ /* 0x0001e6000c101904 */
.L_x_3:
[----:B------:R-:W-:Y:S05]  /*04f0*/  BSYNC.RECONVERGENT B1 ;  /* 0x0000000000017941 */ /* 0x000fea0003800200 */
.L_x_2:
[----:B------:R-:W-:Y:S01]  /*0500*/  IADD3 R21, PT, PT, R24, R21, RZ ;  /* 0x0000001518157210 */ /* 0x000fe20007ffe0ff */
[----:B------:R-:W-:Y:S03]  /*0510*/  BSSY.RECONVERGENT B1, `(.L_x_4) ;  /* 0x0000008000017945 */ /* 0x000fe60003800200 */
[----:B------:R-:W-:Y:S01]  /*0520*/  ISETP.GT.AND P1, PT, R21, -0x1, PT ;  /* 0xffffffff1500780c */ /* 0x000fe20003f24270 */
[----:B------:R2:W-:-:S12]  /*0530*/  STG.E desc[UR4][R10.64+0x40], R21 ;  /* 0x000040150a007986 */ /* 0x0005d8000c101904 */
[----:B------:R2:W-:Y:S01]  /*0540*/  @!P1 STG.E desc[UR4][R10.64+0x40], RZ ;  /* 0x000040ff0a009986 */ /* 0x0005e2000c101904 */
[----:B------:R-:W-:Y:S05]  /*0550*/  @!P1 BRA `(.L_x_5) ;  /* 0x00000000000c9947 */ /* 0x000fea0003800000 */
[----:B------:R-:W-:-:S13]  /*0560*/  ISETP.GE.U32.AND P1, PT, R21, 0x10, PT ;  /* 0x000000101500780c */ /* 0x000fda0003f26070 */
[----:B--2---:R-:W-:-:S05]  /*0570*/  @P1 IMAD.MOV.U32 R21, RZ, RZ, 0xf ;  /* 0x0000000fff151424 */ /* 0x004fca00078e00ff */
[----:B------:R3:W-:Y:S02]  /*0580*/  @P1 STG.E desc[UR4][R10.64+0x40], R21 ;  /* 0x000040150a001986 */ /* 0x0007e4000c101904 */
.L_x_5:
[----:B------:R-:W-:Y:S05]  /*0590*/  BSYNC.RECONVERGENT B1 ;  /* 0x0000000000017941 */ /* 0x000fea0003800200 */
.L_x_4:
[----:B--23--:R-:W2:Y:S04]  /*05a0*/  LDG.E R21, desc[UR4][R8.64+0x4] ;  /* 0x0000040408157981 */ /* 0x00cea8000c1e1900 */
[----:B------:R-:W3:Y:S04]  /*05b0*/  LDG.E R24, desc[UR4][R10.64+0x44] ;  /* 0x000044040a187981 */ /* 0x000ee8000c1e1900 */
[----:B------:R-:W4:Y:S04]  /*05c0*/  LDG.E R18, desc[UR4][R10.64+0x74] ;  /* 0x000074040a127981 */ /* 0x000f28000c1e1900 */
[----:B--2---:R2:W-:Y:S04]  /*05d0*/  STG.E desc[UR4][R10.64+0x10], R21 ;  /* 0x000010150a007986 */ /* 0x0045e8000c101904 */
[----:B------:R-:W5:Y:S01]  /*05e0*/  LDG.E R20, desc[UR4][R12.64+0x4] ;  /* 0x000004040c147981 */ /* 0x000f62000c1e1900 */
[----:B---3--:R-:W-:Y:S01]  /*05f0*/  IMAD.IADD R22, R21, 0x1, -R24 ;  /* 0x0000000115167824 */ /* 0x008fe200078e0a18 */
[----:B----4-:R-:W-:-:S04]  /*0600*/  I2FP.F32.S32 R18, R18 ;  /* 0x0000001200127245 */ /* 0x010fc80000201400 */
[----:B------:R-:W-:Y:S01]  /*0610*/  I2FP.F32.S32 R22, R22 ;  /* 0x0000001600167245 */ /* 0x000fe20000201400 */
[----:B------:R-:W-:Y:S01]  /*0620*/  BSSY.RECONVERGENT B1, `(.L_x_6) ;  /* 0x0000015000017945 */ /* 0x000fe20003800200 */
[----:B------:R-:W-:-:S04]  /*0630*/  IADD3 R16, PT, PT, R16, 0x4, RZ ;  /* 0x0000000410107810 */ /* 0x000fc80007ffe0ff */
[----:B------:R-:W-:Y:S02]  /*0640*/  ISETP.NE.AND P1, PT, R16, 0xc, PT ;  /* 0x0000000c1000780c */ /* 0x000fe40003f25270 */
[----:B-----5:R-:W-:-:S04]  /*0650*/  IADD3 R20, PT, PT, R20, -R24, RZ ;  /* 0x8000001814147210 */ /* 0x020fc80007ffe0ff */
[----:B01----:R-:W-:-:S05]  /*0660*/  I2FP.F32.S32 R23, R20 ;  /* 0x0000001400177245 */ /* 0x003fca0000201400 */
[----:B------:R-:W-:-:S04]  /*0670*/  FMUL R20, R14, R23 ;  /* 0x000000170e147220 */ /* 0x000fc80000400000 */
[----:B------:R-:W-:-:S04]  /*0680*/  FFMA R18, R3, R18, R20 ;  /* 0x0000001203127223 */ /* 0x000fc80000000014 */
[----:B------:R-:W-:-:S04]  /*0690*/  FFMA R18, R15, R22, R18 ;  /* 0x000000160f127223 */ /* 0x000fc80000000012 */
[----:B--2---:R-:W0:Y:S02]  /*06a0*/  F2I.TRUNC.NTZ R21, R18 ;  /* 0x0000001200157305 */ /* 0x004e24000020f100 */
[----:B0-----:R0:W-:Y:S01]  /*06b0*/  STG.E desc[UR4][R10.64+0x74], R21 ;  /* 0x000074150a007986 */ /* 0x0011e2000c101904 */
[----:B------:R-:W-:-:S13]  /*06c0*/  ISETP.GE.AND P2, PT, R21, -0x5, PT ;  /* 0xfffffffb1500780c */ /* 0x000fda0003f46270 */
[----:B0-----:R-:W-:Y:S05]  /*06d0*/  @!P2 BRA `(.L_x_7) ;  /* 0x000000000018a947 */ /* 0x001fea0003800000 */
[----:B------:R-:W-:-:S13]  /*06e0*/  ISETP.GE.AND P2, PT, R21, 0x6, PT ;  /* 0x000000061500780c */ /* 0x000fda0003f46270 */
[----:B------:R-:W-:Y:S05]  /*06f0*/  @!P2 BRA `(.L_x_8) ;  /* 0x00000000001ca947 */ /* 0x000fea0003800000 */
[----:B------:R-:W-:Y:S02]  /*0700*/  IMAD.MOV.U32 R23, RZ, RZ, 0x5 ;  /* 0x00000005ff177424 */ /* 0x000fe400078e00ff */
[----:B------:R-:W-:-:S03]  /*0710*/  HFMA2 R21, -RZ, RZ, 0, 2.98023223876953125e-07 ;  /* 0x00000005ff157431 */ /* 0x000fc600000001ff */
[----:B------:R0:W-:Y:S01]  /*0720*/  STG.E desc[UR4][R10.64+0x74], R23 ;  /* 0x000074170a007986 */ /* 0x0001e2000c101904 */
[----:B------:R-:W-:Y:S05]  /*0730*/  BRA `(.L_x_8) ;  /* 0x00000000000c7947 */ /* 0x000fea0003800000 */
.L_x_7:
[----:B------:R-:W-:Y:S01]  /*0740*/  IMAD.MOV.U32 R23, RZ, RZ, -0x5 ;  /* 0xfffffffbff177424 */ /* 0x000fe200078e00ff */
[----:B------:R-:W-:-:S04]  /*0750*/  MOV R21, 0xfffffffb ;  /* 0xfffffffb00157802 */ /* 0x000fc80000000f00 */
[----:B------:R1:W-:Y:S03]  /*0760*/  STG.E desc[UR4][R10.64+0x74], R23 ;  /* 0x000074170a007986 */ /* 0x0003e6000c101904 */
.L_x_8:
[----:B------:R-:W-:Y:S05]  /*0770*/  BSYNC.RECONVERGENT B1 ;  /* 0x0000000000017941 */ /* 0x000fea0003800200 */
.L_x_6:
[----:B------:R-:W-:Y:S01]  /*0780*/  IMAD.IADD R21, R24, 0x1, R21 ;  /* 0x0000000118157824 */ /* 0x000fe200078e0215 */
[----:B------:R-:W-:Y:S04]  /*0790*/  BSSY.RECONVERGENT B1, `(.L_x_9) ;  /* 0x000000a000017945 */ /* 0x000fe80003800200 */
[----:B------:R2:W-:Y:S01]  /*07a0*/  STG.E desc[UR4][R10.64+0x44], R21 ;  /* 0x000044150a007986 */ /* 0x0005e2000c101904 */
[----:B------:R-:W-:-:S13]  /*07b0*/  ISETP.GE.AND P2, PT, R21, RZ, PT ;  /* 0x000000ff1500720c */ /* 0x000fda0003f46270 */
[----:B--2---:R-:W-:Y:S05]  /*07c0*/  @!P2 BRA `(.L_x_10) ;  /* 0x000000000014a947 */ /* 0x004fea0003800000 */
[----:B------:R-:W-:-:S13]  /*07d0*/  ISETP.GE.U32.AND P2, PT, R21, 0x10, PT ;  /* 0x000000101500780c */ /* 0x000fda0003f46070 */
[----:B------:R-:W-:Y:S05]  /*07e0*/  @!P2 BRA `(.L_x_11) ;  /* 0x000000000010a947 */ /* 0x000fea0003800000 */
[----:B------:R-:W-:-:S05]  /*07f0*/  HFMA2 R21, -RZ, RZ, 0, 8.94069671630859375e-07 ;  /* 0x0000000fff157431 */ /* 0x000fca00000001ff */
[----:B------:R3:W-:Y:S01]  /*0800*/  STG.E desc[UR4][R10.64+0x44], R21 ;  /* 0x000044150a007986 */ /* 0x0007e2000c101904 */
[----:B------:R-:W-:Y:S05]  /*0810*/  BRA `(.L_x_11) ;  /* 0x0000000000047947 */ /* 0x000fea0003800000 */
.L_x_10:
[----:B------:R2:W-:Y:S02]  /*0820*/  STG.E desc[UR4][R10.64+0x44], RZ ;  /* 0x000044ff0a007986 */ /* 0x0005e4000c101904 */
.L_x_11:
[----:B------:R-:W-:Y:S05]  /*0830*/  BSYNC.RECONVERGENT B1 ;  /* 0x0000000000017941 */ /* 0x000fea0003800200 */
.L_x_9:
[----:B---3--:R-:W3:Y:S04]  /*0840*/  LDG.E R21, desc[UR4][R8.64+0x8] ;  /* 0x0000080408157981 */ /* 0x008ee8000c1e1900 */
[----:B------:R-:W4:Y:S04]  /*0850*/  LDG.E R24, desc[UR4][R10.64+0x48] ;  /* 0x000048040a187981 */ /* 0x000f28000c1e1900 */
[----:B------:R-:W5:Y:S04]  /*0860*/  LDG.E R18, desc[UR4][R10.64+0x78] ;  /* 0x000078040a127981 */ /* 0x000f68000c1e1900 */
[----:B---3--:R3:W-:Y:S04]  /*0870*/  STG.E desc[UR4][R10.64+0x14], R21 ;  /* 0x000014150a007986 */ /* 0x0087e8000c101904 */
[----:B------:R-:W2:Y:S01]  /*0880*/  LDG.E R20, desc[UR4][R12.64+0x8] ;  /* 0x000008040c147981 */ /* 0x000ea2000c1e1900 */
[----:B----4-:R-:W-:-:S02]  /*0890*/  IADD3 R22, PT, PT, R21, -R24, RZ ;  /* 0x8000001815167210 */ /* 0x010fc40007ffe0ff */
[----:B-----5:R-:W-:Y:S02]  /*08a0*/  I2FP.F32.S32 R18, R18 ;  /* 0x0000001200127245 */ /* 0x020fe40000201400 */
[----:B------:R-:W-:Y:S01]  /*08b0*/  I2FP.F32.S32 R22, R22 ;  /* 0x0000001600167245 */ /* 0x000fe20000201400 */
[----:B------:R-:W-:Y:S01]  /*08c0*/  BSSY.RECONVERGENT B1, `(.L_x_12) ;  /* 0x0000013000017945 */ /* 0x000fe20003800200 */
[----:B--2---:R-:W-:-:S05]  /*08d0*/  IMAD.IADD R20, R20, 0x1, -R24 ;  /* 0x0000000114147824 */ /* 0x004fca00078e0a18 */
[----:B01----:R-:W-:-:S05]  /*08e0*/  I2FP.F32.S32 R23, R20 ;  /* 0x0000001400177245 */ /* 0x003fca0000201400 */
[----:B------:R-:W-:-:S04]  /*08f0*/  FMUL R20, R14, R23 ;  /* 0x000000170e147220 */ /* 0x000fc80000400000 */
[----:B------:R-:W-:-:S04]  /*0900*/  FFMA R18, R3, R18, R20 ;  /* 0x0000001203127223 */ /* 0x000fc80000000014 */
[----:B------:R-:W-:-:S04]  /*0910*/  FFMA R18, R15, R22, R18 ;  /* 0x000000160f127223 */ /* 0x000fc80000000012 */
[----:B---3--:R-:W0:Y:S02]  /*0920*/  F2I.TRUNC.NTZ R21, R18 ;  /* 0x0000001200157305 */ /* 0x008e24000020f100 */
[----:B0-----:R0:W-:Y:S01]  /*0930*/  STG.E desc[UR4][R10.64+0x78], R21 ;  /* 0x000078150a007986 */ /* 0x0011e2000c101904 */
[----:B------:R-:W-:-:S13]  /*0940*/  ISETP.GE.AND P2, PT, R21, -0x5, PT ;  /* 0xfffffffb1500780c */ /* 0x000fda0003f46270 */
[----:B0-----:R-:W-:Y:S05]  /*0950*/  @!P2 BRA `(.L_x_13) ;  /* 0x000000000018a947 */ /* 0x001fea0003800000 */
[----:B------:R-:W-:-:S13]  /*0960*/  ISETP.GE.AND P2, PT, R21, 0x6, PT ;  /* 0x000000061500780c */ /* 0x000fda0003f46270 */
[----:B------:R-:W-:Y:S05]  /*0970*/  @!P2 BRA `(.L_x_14) ;  /* 0x00000000001ca947 */ /* 0x000fea0003800000 */
[----:B------:R-:W-:Y:S01]  /*0980*/  IMAD.MOV.U32 R23, RZ, RZ, 0x5 ;  /* 0x00000005ff177424 */ /* 0x000fe200078e00ff */
[----:B------:R-:W-:-:S04]  /*0990*/  MOV R21, 0x5 ;  /* 0x0000000500157802 */ /* 0x000fc80000000f00 */
[----:B------:R1:W-:Y:S01]  /*09a0*/  STG.E desc[UR4][R10.64+0x78], R23 ;  /* 0x000078170a007986 */ /* 0x0003e2000c101904 */
[----:B------:R-:W-:Y:S05]  /*09b0*/  BRA `(.L_x_14) ;  /* 0x00000000000c7947 */ /* 0x000fea0003800000 */
.L_x_13:
[----:B------:R-:W-:Y:S01]  /*09c0*/  IMAD.MOV.U32 R23, RZ, RZ, -0x5 ;  /* 0xfffffffbff177424 */ /* 0x000fe200078e00ff */
[----:B------:R-:W-:-:S04]  /*09d0*/  MOV R21, 0xfffffffb ;  /* 0xfffffffb00157802 */ /* 0x000fc80000000f00 */
[----:B------:R0:W-:Y:S03]  /*09e0*/  STG.E desc[UR4][R10.64+0x78], R23 ;  /* 0x000078170a007986 */ /* 0x0001e6000c101904 */
.L_x_14:
[----:B------:R-:W-:Y:S05]  /*09f0*/  BSYNC.RECONVERGENT B1 ;  /* 0x0000000000017941 */ /* 0x000fea0003800200 */
.L_x_12:
        /* <DEDUP_REMOVED lines=10> */
.L_x_16:
[----:B------:R2:W-:Y:S02]  /*0aa0*/  STG.E desc[UR4][R10.64+0x48], RZ ;  /* 0x000048ff0a007986 */ /* 0x0005e4000c101904 */
.L_x_17:
[----:B------:R-:W-:Y:S05]  /*0ab0*/  BSYNC.RECONVERGENT B1 ;  /* 0x0000000000017941 */ /* 0x000fea0003800200 */
.L_x_15:
[----:B------:R-:W4:Y:S04]  /*0ac0*/  LDG.E R9, desc[UR4][R8.64+0xc] ;  /* 0x00000c0408097981 */ /* 0x000f28000c1e1900 */
[----:B------:R-:W5:Y:S04]  /*0ad0*/  LDG.E R24, desc[UR4][R10.64+0x4c] ;  /* 0x00004c040a187981 */ /* 0x000f68000c1e1900 */
[----:B------:R-:W3:Y:S04]  /*0ae0*/  LDG.E R18, desc[UR4][R10.64+0x7c] ;  /* 0x00007c040a127981 */ /* 0x000ee8000c1e1900 */
[----:B----4-:R4:W-:Y:S04]  /*0af0*/  STG.E desc[UR4][R10.64+0x18], R9 ;  /* 0x000018090a007986 */ /* 0x0109e8000c101904 */
[----:B------:R-:W2:Y:S01]  /*0b00*/  LDG.E R12, desc[UR4][R12.64+0xc] ;  /* 0x00000c040c0c7981 */ /* 0x000ea2000c1e1900 */
[----:B-----5:R-:W-:-:S02]  /*0b10*/  IADD3 R22, PT, PT, R9, -R24, RZ ;  /* 0x8000001809167210 */ /* 0x020fc40007ffe0ff */
[----:B---3--:R-:W-:Y:S02]  /*0b20*/  I2FP.F32.S32 R18, R18 ;  /* 0x0000001200127245 */ /* 0x008fe40000201400 */
[----:B------:R-:W-:Y:S01]  /*0b30*/  I2FP.F32.S32 R22, R22 ;  /* 0x0000001600167245 */ /* 0x000fe20000201400 */
[----:B------:R-:W-:Y:S01]  /*0b40*/  BSSY.RECONVERGENT B1, `(.L_x_18) ;  /* 0x0000013000017945 */ /* 0x000fe20003800200 */
[----:B--2---:R-:W-:-:S05]  /*0b50*/  IMAD.IADD R20, R12, 0x1, -R24 ;  /* 0x000000010c147824 */ /* 0x004fca00078e0a18 */
[----:B------:R-:W-:-:S05]  /*0b60*/  I2FP.F32.S32 R21, R20 ;  /* 0x0000001400157245 */ /* 0x000fca0000201400 */
[----:B------:R-:W-:-:S04]  /*0b70*/  FMUL R20, R14, R21 ;  /* 0x000000150e147220 */ /* 0x000fc80000400000 */
[----:B------:R-:W-:-:S04]  /*0b80*/  FFMA R18, R3, R18, R20 ;  /* 0x0000001203127223 */ /* 0x000fc80000000014 */
[----:B------:R-:W-:-:S04]  /*0b90*/  FFMA R18, R15, R22, R18 ;  /* 0x000000160f127223 */ /* 0x000fc80000000012 */
[----:B----4-:R-:W2:Y:S02]  /*0ba0*/  F2I.TRUNC.NTZ R9, R18 ;  /* 0x0000001200097305 */ /* 0x010ea4000020f100 */
[----:B--2---:R2:W-:Y:S01]  /*0bb0*/  STG.E desc[UR4][R10.64+0x7c], R9 ;  /* 0x00007c090a007986 */ /* 0x0045e2000c101904 */
[----:B------:R-:W-:-:S13]  /*0bc0*/  ISETP.GE.AND P2, PT, R9, -0x5, PT ;  /* 0xfffffffb0900780c */ /* 0x000fda0003f46270 */
[----:B--2---:R-:W-:Y:S05]  /*0bd0*/  @!P2 BRA `(.L_x_19) ;  /* 0x000000000018a947 */ /* 0x004fea0003800000 */
[----:B------:R-:W-:-:S13]  /*0be0*/  ISETP.GE.AND P2, PT, R9, 0x6, PT ;  /* 0x000000060900780c */ /* 0x000fda0003f46270 */
[----:B------:R-:W-:Y:S05]  /*0bf0*/  @!P2 BRA `(.L_x_20) ;  /* 0x00000000001ca947 */ /* 0x000fea0003800000 */
[----:B------:R-:W-:Y:S01]  /*0c00*/  MOV R13, 0x5 ;  /* 0x00000005000d7802 */ /* 0x000fe20000000f00 */
[----:B------:R-:W-:-:S04]  /*0c10*/  IMAD.MOV.U32 R9, RZ, RZ, 0x5 ;  /* 0x00000005ff097424 */ /* 0x000fc800078e00ff */
[----:B------:R3:W-:Y:S01]  /*0c20*/  STG.E desc[UR4][R10.64+0x7c], R13 ;  /* 0x00007c0d0a007986 */ /* 0x0007e2000c101904 */
[----:B------:R-:W-:Y:S05]  /*0c30*/  BRA `(.L_x_20) ;  /* 0x00000000000c7947 */ /* 0x000fea0003800000 */
.L_x_19:
[----:B------:R-:W-:Y:S02]  /*0c40*/  MOV R13, 0xfffffffb ;  /* 0xfffffffb000d7802 */ /* 0x000fe40000000f00 */
[----:B------:R-:W-:-:S03]  /*0c50*/  MOV R9, 0xfffffffb ;  /* 0xfffffffb00097802 */ /* 0x000fc60000000f00 */
[----:B------:R2:W-:Y:S04]  /*0c60*/  STG.E desc[UR4][R10.64+0x7c], R13 ;  /* 0x00007c0d0a007986 */ /* 0x0005e8000c101904 */
.L_x_20:
[----:B------:R-:W-:Y:S05]  /*0c70*/  BSYNC.RECONVERGENT B1 ;  /* 0x0000000000017941 */ /* 0x000fea0003800200 */
.L_x_18:
[----:B------:R-:W-:Y:S01]  /*0c80*/  IMAD.IADD R9, R24, 0x1, R9 ;  /* 0x0000000118097824 */ /* 0x000fe200078e0209 */
[----:B------:R-:W-:Y:S04]  /*0c90*/  BSSY.RECONVERGENT B1, `(.L_x_21) ;  /* 0x000000a000017945 */ /* 0x000fe80003800200 */
[----:B------:R4:W-:Y:S01]  /*0ca0*/  STG.E desc[UR4][R10.64+0x4c], R9 ;  /* 0x00004c090a007986 */ /* 0x0009e2000c101904 */
[----:B------:R-:W-:-:S13]  /*0cb0*/  ISETP.GE.AND P2, PT, R9, RZ, PT ;  /* 0x000000ff0900720c */ /* 0x000fda0003f46270 */
[----:B----4-:R-:W-:Y:S05]  /*0cc0*/  @!P2 BRA `(.L_x_22) ;  /* 0x000000000014a947 */ /* 0x010fea0003800000 */
[----:B------:R-:W-:-:S13]  /*0cd0*/  ISETP.GE.U32.AND P2, PT, R9, 0x10, PT ;  /* 0x000000100900780c */ /* 0x000fda0003f46070 */
[----:B------:R-:W-:Y:S05]  /*0ce0*/  @!P2 BRA `(.L_x_23) ;  /* 0x000000000010a947 */ /* 0x000fea0003800000 */
[----:B------:R-:W-:-:S05]  /*0cf0*/  HFMA2 R9, -RZ, RZ, 0, 8.94069671630859375e-07 ;  /* 0x0000000fff097431 */ /* 0x000fca00000001ff */
[----:B------:R4:W-:Y:S01]  /*0d00*/  STG.E desc[UR4][R10.64+0x4c], R9 ;  /* 0x00004c090a007986 */ /* 0x0009e2000c101904 */
[----:B------:R-:W-:Y:S05]  /*0d10*/  BRA `(.L_x_23) ;  /* 0x0000000000047947 */ /* 0x000fea0003800000 */
.L_x_22:
[----:B------:R4:W-:Y:S02]  /*0d20*/  STG.E desc[UR4][R10.64+0x4c], RZ ;  /* 0x00004cff0a007986 */ /* 0x0009e4000c101904 */
.L_x_23:
[----:B------:R-:W-:Y:S05]  /*0d30*/  BSYNC.RECONVERGENT B1 ;  /* 0x0000000000017941 */ /* 0x000fea0003800200 */
.L_x_21:
[----:B------:R-:W-:-:S04]  /*0d40*/  IADD3 R17, P2, PT, R17, 0x10, RZ ;  /* 0x0000001011117810 */ /* 0x000fc80007f5e0ff */
[----:B------:R-:W-:Y:S01]  /*0d50*/  IADD3.X R19, PT, PT, RZ, R19, RZ, P2, !PT ;  /* 0x00000013ff137210 */ /* 0x000fe200017fe4ff */
[----:B------:R-:W-:Y:S08]  /*0d60*/  @P1 BRA `(.L_x_24) ;  /* 0xfffffff400641947 */ /* 0x000ff0000383ffff */
[----:B------:R0:W5:Y:S01]  /*0d70*/  LDG.E R3, desc[UR4][R6.64+0x6c] ;  /* 0x00006c0406037981 */ /* 0x000162000c1e1900 */
[----:B------:R-:W-:Y:S01]  /*0d80*/  BSSY.RECONVERGENT B1, `(.L_x_25) ;  /* 0x0000098000017945 */ /* 0x000fe20003800200 */
[----:B------:R-:W-:-:S07]  /*0d90*/  IMAD.MOV.U32 R4, RZ, RZ, RZ ;  /* 0x000000ffff047224 */ /* 0x000fce00078e00ff */
.L_x_29:
[----:B0-----:R-:W0:Y:S01]  /*0da0*/  LDG.E R5, desc[UR4][R6.64+0x40] ;  /* 0x0000400406057981 */ /* 0x001e22000c1e1900 */
[----:B------:R-:W1:Y:S03]  /*0db0*/  LDC.64 R34, c[0x0][0x3b0] ;  /* 0x0000ec00ff227b82 */ /* 0x000e660000000a00 */
[----:B------:R-:W2:Y:S01]  /*0dc0*/  LDG.E R8, desc[UR4][R6.64+0x44] ;  /* 0x0000440406087981 */ /* 0x000ea2000c1e1900 */
[----:B----4-:R-:W-:-:S03]  /*0dd0*/  IMAD R9, R4, 0xc, RZ ;  /* 0x0000000c04097824 */ /* 0x010fc600078e02ff */
[----:B------:R-:W4:Y:S01]  /*0de0*/  LDG.E R16, desc[UR4][R6.64+0x48] ;  /* 0x0000480406107981 */ /* 0x000f22000c1e1900 */
[----:B------:R-:W0:Y:S03]  /*0df0*/  LDC.64 R30, c[0x0][0x3a0] ;  /* 0x0000e800ff1e7b82 */ /* 0x000e260000000a00 */
[----:B------:R-:W4:Y:S04]  /*0e00*/  LDG.E R18, desc[UR4][R6.64+0x4c] ;  /* 0x00004c0406127981 */ /* 0x000f28000c1e1900 */
[----:B------:R-:W4:Y:S04]  /*0e10*/  LDG.E R21, desc[UR4][R6.64+0x50] ;  /* 0x0000500406157981 */ /* 0x000f28000c1e1900 */
[----:B------:R-:W4:Y:S04]  /*0e20*/  LDG.E R22, desc[UR4][R6.64+0x54] ;  /* 0x0000540406167981 */ /* 0x000f28000c1e1900 */
[----:B------:R-:W4:Y:S01]  /*0e30*/  LDG.E R32, desc[UR4][R6.64+0x58] ;  /* 0x0000580406207981 */ /* 0x000f22000c1e1900 */
[----:B-1----:R-:W-:-:S03]  /*0e40*/  IMAD.WIDE.U32 R34, R9, 0x4, R34 ;  /* 0x0000000409227825 */ /* 0x002fc600078e0022 */
[----:B------:R-:W4:Y:S04]  /*0e50*/  LDG.E R24, desc[UR4][R6.64+0x5c] ;  /* 0x00005c0406187981 */ /* 0x000f28000c1e1900 */
[----:B------:R-:W4:Y:S04]  /*0e60*/  LDG.E R12, desc[UR4][R34.64] ;  /* 0x00000004220c7981 */ /* 0x000f28000c1e1900 */
[----:B------:R-:W4:Y:S04]  /*0e70*/  LDG.E R15, desc[UR4][R34.64+0x4] ;  /* 0x00000404220f7981 */ /* 0x000f28000c1e1900 */
[----:B------:R-:W4:Y:S04]  /*0e80*/  LDG.E R27, desc[UR4][R34.64+0xc] ;  /* 0x00000c04221b7981 */ /* 0x000f28000c1e1900 */
[----:B------:R-:W4:Y:S04]  /*0e90*/  LDG.E R25, desc[UR4][R34.64+0x10] ;  /* 0x0000100422197981 */ /* 0x000f28000c1e1900 */
[----:B------:R-:W4:Y:S01]  /*0ea0*/  LDG.E R33, desc[UR4][R6.64+0x68] ;  /* 0x0000680406217981 */ /* 0x000f22000c1e1900 */
[----:B0-23--:R-:W-:-:S02]  /*0eb0*/  SHF.L.U32 R11, R5, 0x1, RZ ;  /* 0x00000001050b7819 */ /* 0x00dfc400000006ff */
[----:B------:R-:W-:-:S03]  /*0ec0*/  SHF.L.U32 R13, R8, 0x1, RZ ;  /* 0x00000001080d7819 */ /* 0x000fc600000006ff */
[----:B------:R-:W-:-:S04]  /*0ed0*/  IMAD.WIDE R8, R11, 0x4, R30 ;  /* 0x000000040b087825 */ /* 0x000fc800078e021e */
[--C-:B------:R-:W-:Y:S02]  /*0ee0*/  IMAD.WIDE R10, R13, 0x4, R30.reuse ;  /* 0x000000040d0a7825 */ /* 0x100fe400078e021e */
[----:B------:R-:W2:Y:S04]  /*0ef0*/  LDG.E R13, desc[UR4][R8.64+0x4] ;  /* 0x00000404080d7981 */ /* 0x000ea8000c1e1900 */
[----:B------:R-:W3:Y:S01]  /*0f00*/  LDG.E R14, desc[UR4][R10.64+0x4] ;  /* 0x000004040a0e7981 */ /* 0x000ee2000c1e1900 */
[----:B----4-:R-:W-:Y:S01]  /*0f10*/  IMAD.SHL.U32 R17, R16, 0x2, RZ ;  /* 0x0000000210117824 */ /* 0x010fe200078e00ff */
[----:B------:R-:W-:Y:S01]  /*0f20*/  SHF.L.U32 R19, R18, 0x1, RZ ;  /* 0x0000000112137819 */ /* 0x000fe200000006ff */
[----:B--2---:R-:W-:Y:S02]  /*0f30*/  FFMA R20, R12, R13, RZ ;  /* 0x0000000d0c147223 */ /* 0x004fe400000000ff */
[----:B------:R-:W-:Y:S01]  /*0f40*/  IMAD.WIDE R12, R17, 0x4, R30 ;  /* 0x00000004110c7825 */ /* 0x000fe200078e021e */
[----:B------:R-:W-:-:S03]  /*0f50*/  SHF.L.U32 R17, R21, 0x1, RZ ;  /* 0x0000000115117819 */ /* 0x000fc600000006ff */
[----:B---3--:R-:W-:Y:S01]  /*0f60*/  FFMA R20, R15, R14, R20 ;  /* 0x0000000e0f147223 */ /* 0x008fe20000000014 */
[--C-:B------:R-:W-:Y:S01]  /*0f70*/  IMAD.WIDE R14, R19, 0x4, R30.reuse ;  /* 0x00000004130e7825 */ /* 0x100fe200078e021e */
[----:B------:R-:W2:Y:S04]  /*0f80*/  LDG.E R21, desc[UR4][R34.64+0x8] ;  /* 0x0000080422157981 */ /* 0x000ea8000c1e1900 */
[----:B------:R-:W2:Y:S01]  /*0f90*/  LDG.E R26, desc[UR4][R12.64+0x4] ;  /* 0x000004040c1a7981 */ /* 0x000ea2000c1e1900 */
[----:B------:R-:W-:Y:S02]  /*0fa0*/  IMAD.SHL.U32 R19, R22, 0x2, RZ ;  /* 0x0000000216137824 */ /* 0x000fe400078e00ff */
[--C-:B------:R-:W-:Y:S01]  /*0fb0*/  IMAD.WIDE R16, R17, 0x4, R30.reuse ;  /* 0x0000000411107825 */ /* 0x100fe200078e021e */
[----:B------:R-:W3:Y:S03]  /*0fc0*/  LDG.E R28, desc[UR4][R14.64+0x4] ;  /* 0x000004040e1c7981 */ /* 0x000ee6000c1e1900 */
[----:B------:R-:W-:Y:S01]  /*0fd0*/  IMAD.WIDE R18, R19, 0x4, R30 ;  /* 0x0000000413127825 */ /* 0x000fe200078e021e */
[----:B------:R-:W4:Y:S04]  /*0fe0*/  LDG.E R29, desc[UR4][R16.64+0x4] ;  /* 0x00000404101d7981 */ /* 0x000f28000c1e1900 */
[----:B------:R-:W4:Y:S04]  /*0ff0*/  LDG.E R22, desc[UR4][R34.64+0x14] ;  /* 0x0000140422167981 */ /* 0x000f28000c1e1900 */
[----:B------:R-:W4:Y:S01]  /*1000*/  LDG.E R23, desc[UR4][R18.64+0x4] ;  /* 0x0000040412177981 */ /* 0x000f22000c1e1900 */
[----:B--2---:R-:W-:Y:S01]  /*1010*/  FFMA R20, R21, R26, R20 ;  /* 0x0000001a15147223 */ /* 0x004fe20000000014 */
[----:B------:R-:W-:-:S03]  /*1020*/  SHF.L.U32 R21, R32, 0x1, RZ ;  /* 0x0000000120157819 */ /* 0x000fc600000006ff */
[----:B---3--:R-:W-:Y:S01]  /*1030*/  FFMA R20, R27, R28, R20 ;  /* 0x0000001c1b147223 */ /* 0x008fe20000000014 */
[----:B------:R-:W-:Y:S02]  /*1040*/  SHF.L.U32 R27, R24, 0x1, RZ ;  /* 0x00000001181b7819 */ /* 0x000fe400000006ff */
[----:B------:R-:W2:Y:S01]  /*1050*/  LDG.E R24, desc[UR4][R34.64+0x18] ;  /* 0x0000180422187981 */ /* 0x000ea2000c1e1900 */
[----:B----4-:R-:W-:Y:S01]  /*1060*/  FFMA R25, R25, R29, R20 ;  /* 0x0000001d19197223 */ /* 0x010fe20000000014 */
[----:B------:R-:W-:Y:S02]  /*1070*/  IMAD.WIDE R20, R21, 0x4, R30 ;  /* 0x0000000415147825 */ /* 0x000fe400078e021e */
[----:B------:R-:W3:Y:S04]  /*1080*/  LDG.E R29, desc[UR4][R6.64+0x60] ;  /* 0x00006004061d7981 */ /* 0x000ee8000c1e1900 */
[----:B------:R-:W2:Y:S01]  /*1090*/  LDG.E R26, desc[UR4][R20.64+0x4] ;  /* 0x00000404141a7981 */ /* 0x000ea2000c1e1900 */
[----:B------:R-:W-:Y:S01]  /*10a0*/  FFMA R25, R22, R23, R25 ;  /* 0x0000001716197223 */ /* 0x000fe20000000019 */
[----:B------:R-:W-:-:S02]  /*10b0*/  IMAD.WIDE R22, R27, 0x4, R30 ;  /* 0x000000041b167825 */ /* 0x000fc400078e021e */
[----:B------:R-:W4:Y:S04]  /*10c0*/  LDG.E R27, desc[UR4][R34.64+0x1c] ;  /* 0x00001c04221b7981 */ /* 0x000f28000c1e1900 */
[----:B------:R-:W4:Y:S01]  /*10d0*/  LDG.E R28, desc[UR4][R22.64+0x4] ;  /* 0x00000404161c7981 */ /* 0x000f22000c1e1900 */
[----:B--2---:R-:W-:Y:S01]  /*10e0*/  FFMA R24, R24, R26, R25 ;  /* 0x0000001a18187223 */ /* 0x004fe20000000019 */
[----:B---3--:R-:W-:Y:S02]  /*10f0*/  IMAD.SHL.U32 R25, R29, 0x2, RZ ;  /* 0x000000021d197824 */ /* 0x008fe400078e00ff */
[----:B------:R-:W2:Y:S04]  /*1100*/  LDG.E R26, desc[UR4][R34.64+0x20] ;  /* 0x00002004221a7981 */ /* 0x000ea8000c1e1900 */
[----:B------:R-:W3:Y:S01]  /*1110*/  LDG.E R29, desc[UR4][R6.64+0x64] ;  /* 0x00006404061d7981 */ /* 0x000ee2000c1e1900 */
[----:B----4-:R-:W-:Y:S01]  /*1120*/  FFMA R27, R27, R28, R24 ;  /* 0x0000001c1b1b7223 */ /* 0x010fe20000000018 */
[----:B------:R-:W-:-:S05]  /*1130*/  IMAD.WIDE R24, R25, 0x4, R30 ;  /* 0x0000000419187825 */ /* 0x000fca00078e021e */
[----:B------:R-:W2:Y:S01]  /*1140*/  LDG.E R28, desc[UR4][R24.64+0x4] ;  /* 0x00000404181c7981 */ /* 0x000ea2000c1e1900 */
[----:B---3--:R-:W-:Y:S01]  /*1150*/  SHF.L.U32 R29, R29, 0x1, RZ ;  /* 0x000000011d1d7819 */ /* 0x008fe200000006ff */
[----:B--2---:R-:W-:-:S04]  /*1160*/  FFMA R28, R26, R28, R27 ;  /* 0x0000001c1a1c7223 */ /* 0x004fc8000000001b */
[----:B------:R-:W-:Y:S02]  /*1170*/  IMAD.WIDE R26, R29, 0x4, R30 ;  /* 0x000000041d1a7825 */ /* 0x000fe400078e021e */
[----:B------:R-:W2:Y:S04]  /*1180*/  LDG.E R29, desc[UR4][R34.64+0x24] ;  /* 0x00002404221d7981 */ /* 0x000ea8000c1e1900 */
[----:B------:R-:W2:Y:S02]  /*1190*/  LDG.E R32, desc[UR4][R26.64+0x4] ;  /* 0x000004041a207981 */ /* 0x000ea4000c1e1900 */
[----:B--2---:R-:W-:Y:S01]  /*11a0*/  FFMA R32, R29, R32, R28 ;  /* 0x000000201d207223 */ /* 0x004fe2000000001c */
[----:B------:R-:W-:Y:S02]  /*11b0*/  SHF.L.U32 R29, R33, 0x1, RZ ;  /* 0x00000001211d7819 */ /* 0x000fe400000006ff */
[----:B------:R-:W2:Y:S03]  /*11c0*/  LDG.E R33, desc[UR4][R34.64+0x28] ;  /* 0x0000280422217981 */ /* 0x000ea6000c1e1900 */
[----:B------:R-:W-:-:S05]  /*11d0*/  IMAD.WIDE R28, R29, 0x4, R30 ;  /* 0x000000041d1c7825 */ /* 0x000fca00078e021e */
[----:B------:R-:W2:Y:S01]  /*11e0*/  LDG.E R36, desc[UR4][R28.64+0x4] ;  /* 0x000004041c247981 */ /* 0x000ea2000c1e1900 */
[----:B-----5:R-:W-:-:S04]  /*11f0*/  IMAD.SHL.U32 R37, R3, 0x2, RZ ;  /* 0x0000000203257824 */ /* 0x020fc800078e00ff */
[----:B------:R-:W-:-:S04]  /*1200*/  IMAD.WIDE R30, R37, 0x4, R30 ;  /* 0x00000004251e7825 */ /* 0x000fc800078e021e */
[----:B--2---:R-:W-:Y:S02]  /*1210*/  FFMA R32, R33, R36, R32 ;  /* 0x0000002421207223 */ /* 0x004fe40000000020 */
[----:B------:R-:W2:Y:S04]  /*1220*/  LDG.E R33, desc[UR4][R34.64+0x2c] ;  /* 0x00002c0422217981 */ /* 0x000ea8000c1e1900 */
[----:B------:R-:W2:Y:S02]  /*1230*/  LDG.E R36, desc[UR4][R30.64+0x4] ;  /* 0x000004041e247981 */ /* 0x000ea4000c1e1900 */
[----:B--2---:R-:W-:Y:S02]  /*1240*/  FFMA R36, R33, R36, R32 ;  /* 0x0000002421247223 */ /* 0x004fe40000000020 */
[----:B------:R-:W0:Y:S02]  /*1250*/  LDC.64 R32, c[0x0][0x3a8] ;  /* 0x0000ea00ff207b82 */ /* 0x000e240000000a00 */
[----:B0-----:R-:W-:-:S06]  /*1260*/  IMAD.WIDE.U32 R32, R4, 0x4, R32 ;  /* 0x0000000404207825 */ /* 0x001fcc00078e0020 */
[----:B------:R-:W2:Y:S02]  /*1270*/  LDG.E R33, desc[UR4][R32.64] ;  /* 0x0000000420217981 */ /* 0x000ea4000c1e1900 */
[----:B--2---:R-:W-:-:S13]  /*1280*/  FSETP.GEU.AND P1, PT, R36, R33, PT ;  /* 0x000000212400720b */ /* 0x004fda0003f2e000 */
[----:B------:R-:W-:Y:S05]  /*1290*/  @!P1 BRA `(.L_x_26) ;  /* 0x0000000400189947 */ /* 0x000fea0003800000 */
[----:B------:R-:W-:Y:S01]  /*12a0*/  ISETP.NE.AND P1, PT, R4, 0x4, PT ;  /* 0x000000040400780c */ /* 0x000fe20003f25270 */
[----:B------:R-:W-:-:S12]  /*12b0*/  BSSY.RECONVERGENT B2, `(.L_x_27) ;  /* 0x0000041000027945 */ /* 0x000fd80003800200 */
[----:B------:R-:W-:Y:S05]  /*12c0*/  @P1 BRA `(.L_x_28) ;  /* 0x0000000000fc1947 */ /* 0x000fea0003800000 */
[----:B------:R-:W2:Y:S04]  /*12d0*/  LDG.E R8, desc[UR4][R8.64] ;  /* 0x0000000408087981 */ /* 0x000ea8000c1e1900 */
[----:B------:R-:W3:Y:S04]  /*12e0*/  LDG.E R10, desc[UR4][R10.64] ;  /* 0x000000040a0a7981 */ /* 0x000ee8000c1e1900 */
[----:B------:R-:W4:Y:S04]  /*12f0*/  LDG.E R12, desc[UR4][R12.64] ;  /* 0x000000040c0c7981 */ /* 0x000f28000c1e1900 */
[----:B------:R-:W5:Y:S04]  /*1300*/  LDG.E R14, desc[UR4][R14.64] ;  /* 0x000000040e0e7981 */ /* 0x000f68000c1e1900 */
        /* <DEDUP_REMOVED lines=8> */
[----:B------:R-:W5:Y:S01]  /*1390*/  LDG.E R32, desc[UR4][R6.64+0x8] ;  /* 0x0000080406207981 */ /* 0x000f62000c1e1900 */
[----:B--2---:R-:W-:-:S04]  /*13a0*/  FADD R9, RZ, R8 ;  /* 0x00000008ff097221 */ /* 0x004fc80000000000 */
[----:B---3--:R-:W-:-:S04]  /*13b0*/  FADD R9, R9, R10 ;  /* 0x0000000a09097221 */ /* 0x008fc80000000000 */
[----:B----4-:R-:W-:-:S04]  /*13c0*/  FADD R9, R9, R12 ;  /* 0x0000000c09097221 */ /* 0x010fc80000000000 */
[----:B-----5:R-:W-:-:S04]  /*13d0*/  FADD R9, R9, R14 ;  /* 0x0000000e09097221 */ /* 0x020fc80000000000 */
[----:B------:R-:W-:-:S04]  /*13e0*/  FADD R9, R9, R16 ;  /* 0x0000001009097221 */ /* 0x000fc80000000000 */
[----:B------:R-:W-:-:S04]  /*13f0*/  FADD R9, R9, R18 ;  /* 0x0000001209097221 */ /* 0x000fc80000000000 */
[----:B------:R-:W-:-:S04]  /*1400*/  FADD R9, R9, R20 ;  /* 0x0000001409097221 */ /* 0x000fc80000000000 */
[----:B------:R-:W-:-:S04]  /*1410*/  FADD R9, R9, R22 ;  /* 0x0000001609097221 */ /* 0x000fc80000000000 */
[----:B------:R-:W-:-:S04]  /*1420*/  FADD R9, R9, R24 ;  /* 0x0000001809097221 */ /* 0x000fc80000000000 */
[----:B------:R-:W-:-:S04]  /*1430*/  FADD R9, R9, R26 ;  /* 0x0000001a09097221 */ /* 0x000fc80000000000 */
[----:B------:R-:W-:-:S04]  /*1440*/  FADD R9, R9, R28 ;  /* 0x0000001c09097221 */ /* 0x000fc80000000000 */
[----:B------:R-:W-:-:S05]  /*1450*/  FADD R9, R9, R30 ;  /* 0x0000001e09097221 */ /* 0x000fca0000000000 */
[----:B------:R-:W-:-:S13]  /*1460*/  FSETP.GEU.AND P1, PT, R9, R32, PT ;  /* 0x000000200900720b */ /* 0x000fda0003f2e000 */
[----:B------:R-:W-:Y:S05]  /*1470*/  @P1 BRA `(.L_x_28) ;  /* 0x0000000000901947 */ /* 0x000fea0003800000 */
[----:B------:R-:W2:Y:S04]  /*1480*/  LDG.E.64 R10, desc[UR4][R6.64] ;  /* 0x00000004060a7981 */ /* 0x000ea8000c1e1b00 */
[----:B--2---:R0:W-:Y:S04]  /*1490*/  STG.E desc[UR4][R10.64], R5 ;  /* 0x000000050a007986 */ /* 0x0041e8000c101904 */
[----:B------:R-:W2:Y:S04]  /*14a0*/  LDG.E R3, desc[UR4][R6.64+0x44] ;  /* 0x0000440406037981 */ /* 0x000ea8000c1e1900 */
[----:B------:R-:W2:Y:S04]  /*14b0*/  LDG.E.64 R12, desc[UR4][R6.64] ;  /* 0x00000004060c7981 */ /* 0x000ea8000c1e1b00 */
[----:B--2---:R1:W-:Y:S04]  /*14c0*/  STG.E desc[UR4][R12.64+0x4], R3 ;  /* 0x000004030c007986 */ /* 0x0043e8000c101904 */
[----:B------:R-:W2:Y:S04]  /*14d0*/  LDG.E R19, desc[UR4][R6.64+0x48] ;  /* 0x0000480406137981 */ /* 0x000ea8000c1e1900 */
[----:B------:R-:W2:Y:S04]  /*14e0*/  LDG.E.64 R14, desc[UR4][R6.64] ;  /* 0x00000004060e7981 */ /* 0x000ea8000c1e1b00 */
[----:B--2---:R2:W-:Y:S04]  /*14f0*/  STG.E desc[UR4][R14.64+0x8], R19 ;  /* 0x000008130e007986 */ /* 0x0045e8000c101904 */
[----:B------:R-:W3:Y:S04]  /*1500*/  LDG.E R21, desc[UR4][R6.64+0x4c] ;  /* 0x00004c0406157981 */ /* 0x000ee8000c1e1900 */
[----:B------:R-:W3:Y:S04]  /*1510*/  LDG.E.64 R16, desc[UR4][R6.64] ;  /* 0x0000000406107981 */ /* 0x000ee8000c1e1b00 */
[----:B---3--:R3:W-:Y:S04]  /*1520*/  STG.E desc[UR4][R16.64+0xc], R21 ;  /* 0x00000c1510007986 */ /* 0x0087e8000c101904 */
[----:B------:R-:W4:Y:S04]  /*1530*/  LDG.E R23, desc[UR4][R6.64+0x50] ;  /* 0x0000500406177981 */ /* 0x000f28000c1e1900 */
[----:B0-----:R-:W4:Y:S04]  /*1540*/  LDG.E.64 R10, desc[UR4][R6.64] ;  /* 0x00000004060a7981 */ /* 0x001f28000c1e1b00 */
[----:B----4-:R0:W-:Y:S04]  /*1550*/  STG.E desc[UR4][R10.64+0x10], R23 ;  /* 0x000010170a007986 */ /* 0x0101e8000c101904 */
[----:B------:R-:W4:Y:S04]  /*1560*/  LDG.E R5, desc[UR4][R6.64+0x54] ;  /* 0x0000540406057981 */ /* 0x000f28000c1e1900 */
[----:B-1----:R-:W4:Y:S04]  /*1570*/  LDG.E.64 R12, desc[UR4][R6.64] ;  /* 0x00000004060c7981 */ /* 0x002f28000c1e1b00 */
[----:B----4-:R1:W-:Y:S04]  /*1580*/  STG.E desc[UR4][R12.64+0x14], R5 ;  /* 0x000014050c007986 */ /* 0x0103e8000c101904 */
[----:B------:R-:W4:Y:S04]  /*1590*/  LDG.E R3, desc[UR4][R6.64+0x58] ;  /* 0x0000580406037981 */ /* 0x000f28000c1e1900 */
[----:B--2---:R-:W4:Y:S04]  /*15a0*/  LDG.E.64 R14, desc[UR4][R6.64] ;  /* 0x00000004060e7981 */ /* 0x004f28000c1e1b00 */
[----:B----4-:R2:W-:Y:S04]  /*15b0*/  STG.E desc[UR4][R14.64+0x18], R3 ;  /* 0x000018030e007986 */ /* 0x0105e8000c101904 */
[----:B------:R-:W4:Y:S04]  /*15c0*/  LDG.E R19, desc[UR4][R6.64+0x5c] ;  /* 0x00005c0406137981 */ /* 0x000f28000c1e1900 */
[----:B---3--:R-:W4:Y:S04]  /*15d0*/  LDG.E.64 R16, desc[UR4][R6.64] ;  /* 0x0000000406107981 */ /* 0x008f28000c1e1b00 */
[----:B----4-:R3:W-:Y:S04]  /*15e0*/  STG.E desc[UR4][R16.64+0x1c], R19 ;  /* 0x00001c1310007986 */ /* 0x0107e8000c101904 */
        /* <DEDUP_REMOVED lines=9> */
[----:B------:R-:W2:Y:S04]  /*1680*/  LDG.E R3, desc[UR4][R6.64+0x6c] ;  /* 0x00006c0406037981 */ /* 0x000ea8000c1e1900 */
[----:B---3--:R-:W2:Y:S04]  /*1690*/  LDG.E.64 R16, desc[UR4][R6.64] ;  /* 0x0000000406107981 */ /* 0x008ea8000c1e1b00 */
[----:B--2---:R0:W-:Y:S04]  /*16a0*/  STG.E desc[UR4][R16.64+0x2c], R3 ;  /* 0x00002c0310007986 */ /* 0x0041e8000c101904 */
[----:B------:R0:W-:Y:S02]  /*16b0*/  STG.E desc[UR4][R6.64+0x8], R9 ;  /* 0x0000080906007986 */ /* 0x0001e4000c101904 */
.L_x_28:
[----:B------:R-:W-:Y:S05]  /*16c0*/  BSYNC.RECONVERGENT B2 ;  /* 0x0000000000027941 */ /* 0x000fea0003800200 */
.L_x_27:
[----:B------:R-:W-:-:S04]  /*16d0*/  IADD3 R4, PT, PT, R4, 0x1, RZ ;  /* 0x0000000104047810 */ /* 0x000fc80007ffe0ff */
[----:B------:R-:W-:-:S13]  /*16e0*/  ISETP.NE.AND P1, PT, R4, 0x5, PT ;  /* 0x000000050400780c */ /* 0x000fda0003f25270 */
[----:B------:R-:W-:Y:S05]  /*16f0*/  @P1 BRA `(.L_x_29) ;  /* 0xfffffff400a81947 */ /* 0x000fea000383ffff */
.L_x_26:
[----:B------:R-:W-:Y:S05]  /*1700*/  BSYNC.RECONVERGENT B1 ;  /* 0x0000000000017941 */ /* 0x000fea0003800200 */
.L_x_25:
[----:B0-----:R-:W0:Y:S01]  /*1710*/  LDC.64 R4, c[0x0][0x390] ;  /* 0x0000e400ff047b82 */ /* 0x001e220000000a00 */
[----:B------:R-:W2:Y:S04]  /*1720*/  LDG.E R8, desc[UR4][R6.64+0x8] ;  /* 0x0000080406087981 */ /* 0x000ea8000c1e1900 */
[----:B0-----:R-:W2:Y:S01]  /*1730*/  LDG.E R21, desc[UR4][R4.64] ;  /* 0x0000000404157981 */ /* 0x001ea2000c1e1900 */
[----:B------:R-:W-:Y:S01]  /*1740*/  BSSY.RECONVERGENT B1, `(.L_x_30) ;  /* 0x000002a000017945 */ /* 0x000fe20003800200 */
[----:B--2---:R-:W-:-:S13]  /*1750*/  FSETP.GEU.AND P1, PT, R8, R21, PT ;  /* 0x000000150800720b */ /* 0x004fda0003f2e000 */
[----:B------:R-:W-:Y:S05]  /*1760*/  @P1 BRA `(.L_x_31) ;  /* 0x00000000009c1947 */ /* 0x000fea0003800000 */
[----:B------:R-:W2:Y:S01]  /*1770*/  LDG.E.64 R10, desc[UR4][R6.64] ;  /* 0x00000004060a7981 */ /* 0x000ea2000c1e1b00 */
[----:B------:R-:W0:Y:S03]  /*1780*/  LDC.64 R8, c[0x0][0x388] ;  /* 0x0000e200ff087b82 */ /* 0x000e260000000a00 */
[----:B--2---:R-:W0:Y:S04]  /*1790*/  LDG.E R3, desc[UR4][R10.64] ;  /* 0x000000040a037981 */ /* 0x004e28000c1e1900 */
[----:B0-----:R0:W-:Y:S04]  /*17a0*/  STG.E desc[UR4][R8.64], R3 ;  /* 0x0000000308007986 */ /* 0x0011e8000c101904 */
[----:B------:R-:W2:Y:S04]  /*17b0*/  LDG.E.64 R12, desc[UR4][R6.64] ;  /* 0x00000004060c7981 */ /* 0x000ea8000c1e1b00 */
[----:B--2---:R-:W2:Y:S04]  /*17c0*/  LDG.E R19, desc[UR4][R12.64+0x4] ;  /* 0x000004040c137981 */ /* 0x004ea8000c1e1900 */
[----:B--2---:R1:W-:Y:S04]  /*17d0*/  STG.E desc[UR4][R8.64+0x4], R19 ;  /* 0x0000041308007986 */ /* 0x0043e8000c101904 */
[----:B------:R-:W2:Y:S04]  /*17e0*/  LDG.E.64 R14, desc[UR4][R6.64] ;  /* 0x00000004060e7981 */ /* 0x000ea8000c1e1b00 */
[----:B--2---:R-:W2:Y:S04]  /*17f0*/  LDG.E R21, desc[UR4][R14.64+0x8] ;  /* 0x000008040e157981 */ /* 0x004ea8000c1e1900 */
[----:B--2---:R2:W-:Y:S04]  /*1800*/  STG.E desc[UR4][R8.64+0x8], R21 ;  /* 0x0000081508007986 */ /* 0x0045e8000c101904 */
[----:B------:R-:W3:Y:S04]  /*1810*/  LDG.E.64 R16, desc[UR4][R6.64] ;  /* 0x0000000406107981 */ /* 0x000ee8000c1e1b00 */
[----:B---3--:R-:W3:Y:S04]  /*1820*/  LDG.E R23, desc[UR4][R16.64+0xc] ;  /* 0x00000c0410177981 */ /* 0x008ee8000c1e1900 */
[----:B---3--:R3:W-:Y:S04]  /*1830*/  STG.E desc[UR4][R8.64+0xc], R23 ;  /* 0x00000c1708007986 */ /* 0x0087e8000c101904 */
[----:B------:R-:W0:Y:S04]  /*1840*/  LDG.E.64 R10, desc[UR4][R6.64] ;  /* 0x00000004060a7981 */ /* 0x000e28000c1e1b00 */
[----:B0-----:R-:W4:Y:S04]  /*1850*/  LDG.E R3, desc[UR4][R10.64+0x10] ;  /* 0x000010040a037981 */ /* 0x001f28000c1e1900 */
[----:B----4-:R-:W-:Y:S04]  /*1860*/  STG.E desc[UR4][R8.64+0x10], R3 ;  /* 0x0000100308007986 */ /* 0x010fe8000c101904 */
[----:B------:R-:W1:Y:S04]  /*1870*/  LDG.E.64 R12, desc[UR4][R6.64] ;  /* 0x00000004060c7981 */ /* 0x000e68000c1e1b00 */
[----:B-1----:R-:W4:Y:S04]  /*1880*/  LDG.E R19, desc[UR4][R12.64+0x14] ;  /* 0x000014040c137981 */ /* 0x002f28000c1e1900 */
[----:B----4-:R-:W-:Y:S04]  /*1890*/  STG.E desc[UR4][R8.64+0x14], R19 ;  /* 0x0000141308007986 */ /* 0x010fe8000c101904 */
[----:B------:R-:W2:Y:S04]  /*18a0*/  LDG.E.64 R14, desc[UR4][R6.64] ;  /* 0x00000004060e7981 */ /* 0x000ea8000c1e1b00 */
[----:B--2---:R-:W2:Y:S04]  /*18b0*/  LDG.E R21, desc[UR4][R14.64+0x18] ;  /* 0x000018040e157981 */ /* 0x004ea8000c1e1900 */
[----:B--2---:R0:W-:Y:S04]  /*18c0*/  STG.E desc[UR4][R8.64+0x18], R21 ;  /* 0x0000181508007986 */ /* 0x0041e8000c101904 */
[----:B------:R-:W3:Y:S04]  /*18d0*/  LDG.E.64 R16, desc[UR4][R6.64] ;  /* 0x0000000406107981 */ /* 0x000ee8000c1e1b00 */
[----:B---3--:R-:W2:Y:S04]  /*18e0*/  LDG.E R23, desc[UR4][R16.64+0x1c] ;  /* 0x00001c0410177981 */ /* 0x008ea8000c1e1900 */
[----:B--2---:R1:W-:Y:S04]  /*18f0*/  STG.E desc[UR4][R8.64+0x1c], R23 ;  /* 0x00001c1708007986 */ /* 0x0043e8000c101904 */
[----:B------:R-:W2:Y:S04]  /*1900*/  LDG.E.64 R10, desc[UR4][R6.64] ;  /* 0x00000004060a7981 */ /* 0x000ea8000c1e1b00 */
[----:B--2---:R-:W2:Y:S04]  /*1910*/  LDG.E R11, desc[UR4][R10.64+0x20] ;  /* 0x000020040a0b7981 */ /* 0x004ea8000c1e1900 */
        /* <DEDUP_REMOVED lines=10> */
[----:B0-----:R-:W2:Y:S04]  /*19c0*/  LDG.E R21, desc[UR4][R6.64+0x8] ;  /* 0x0000080406157981 */ /* 0x001ea8000c1e1900 */
[----:B--2---:R1:W-:Y:S02]  /*19d0*/  STG.E desc[UR4][R4.64], R21 ;  /* 0x0000001504007986 */ /* 0x0043e4000c101904 */
.L_x_31:
[----:B------:R-:W-:Y:S05]  /*19e0*/  BSYNC.RECONVERGENT B1 ;  /* 0x0000000000017941 */ /* 0x000fea0003800200 */
.L_x_30:
[----:B------:R-:W-:Y:S05]  /*19f0*/  @P0 BRA `(.L_x_32) ;  /* 0xffffffe400d80947 */ /* 0x000fea000383ffff */
.L_x_1:
[----:B------:R-:W-:Y:S05]  /*1a00*/  BSYNC.RECONVERGENT B0 ;  /* 0x0000000000007941 */ /* 0x000fea0003800200 */
.L_x_0:
[----:B------:R-:W-:-:S13]  /*1a10*/  ISETP.NE.AND P0, PT, R0, RZ, PT ;  /* 0x000000ff0000720c */ /* 0x000fda0003f05270 */
[----:B------:R-:W-:Y:S05]  /*1a20*/  @P0 EXIT ;  /* 0x000000000000094d */ /* 0x000fea0003800000 */
[----:B------:R-:W1:Y:S02]  /*1a30*/  LDC.64 R2, c[0x0][0x380] ;  /* 0x0000e000ff027b82 */ /* 0x000e640000000a00 */
[----:B-1----:R-:W2:Y:S01]  /*1a40*/  LDG.E.64 R4, desc[UR4][R2.64] ;  /* 0x0000000402047981 */ /* 0x002ea2000c1e1b00 */
[----:B------:R-:W-:-:S05]  /*1a50*/  MOV R17, 0xffffffff ;  /* 0xffffffff00117802 */ /* 0x000fca0000000f00 */
[----:B--2---:R0:W-:Y:S04]  /*1a60*/  STG.E desc[UR4][R4.64], R17 ;  /* 0x0000001104007986 */ /* 0x0041e8000c101904 */
[----:B------:R-:W2:Y:S04]  /*1a70*/  LDG.E.64 R6, desc[UR4][R2.64] ;  /* 0x0000000402067981 */ /* 0x000ea8000c1e1b00 */
[----:B--2---:R1:W-:Y:S04]  /*1a80*/  STG.E desc[UR4][R6.64+0x4], R17 ;  /* 0x0000041106007986 */ /* 0x0043e8000c101904 */
[----:B------:R-:W2:Y:S04]  /*1a90*/  LDG.E.64 R8, desc[UR4][R2.64] ;  /* 0x0000000402087981 */ /* 0x000ea8000c1e1b00 */
[----:B--2---:R2:W-:Y:S04]  /*1aa0*/  STG.E desc[UR4][R8.64+0x8], R17 ;  /* 0x0000081108007986 */ /* 0x0045e8000c101904 */
[----:B------:R-:W3:Y:S04]  /*1ab0*/  LDG.E.64 R10, desc[UR4][R2.64] ;  /* 0x00000004020a7981 */ /* 0x000ee8000c1e1b00 */
[----:B---3--:R3:W-:Y:S04]  /*1ac0*/  STG.E desc[UR4][R10.64+0xc], R17 ;  /* 0x00000c110a007986 */ /* 0x0087e8000c101904 */
[----:B------:R-:W4:Y:S04]  /*1ad0*/  LDG.E.64 R12, desc[UR4][R2.64] ;  /* 0x00000004020c7981 */ /* 0x000f28000c1e1b00 */
[----:B----4-:R4:W-:Y:S04]  /*1ae0*/  STG.E desc[UR4][R12.64+0x10], R17 ;  /* 0x000010110c007986 */ /* 0x0109e8000c101904 */
[----:B------:R-:W5:Y:S04]  /*1af0*/  LDG.E.64 R14, desc[UR4][R2.64] ;  /* 0x00000004020e7981 */ /* 0x000f68000c1e1b00 */
[----:B-----5:R5:W-:Y:S04]  /*1b00*/  STG.E desc[UR4][R14.64+0x14], R17 ;  /* 0x000014110e007986 */ /* 0x020be8000c101904 */
[----:B0-----:R-:W2:Y:S04]  /*1b10*/  LDG.E.64 R4, desc[UR4][R2.64] ;  /* 0x0000000402047981 */ /* 0x001ea8000c1e1b00 */
[----:B--2---:R-:W-:Y:S04]  /*1b20*/  STG.E desc[UR4][R4.64+0x18], R17 ;  /* 0x0000181104007986 */ /* 0x004fe8000c101904 */
[----:B-1----:R-:W2:Y:S04]  /*1b30*/  LDG.E.64 R6, desc[UR4][R2.64] ;  /* 0x0000000402067981 */ /* 0x002ea8000c1e1b00 */
[----:B--2---:R-:W-:Y:S04]  /*1b40*/  STG.E desc[UR4][R6.64+0x1c], R17 ;  /* 0x00001c1106007986 */ /* 0x004fe8000c101904 */
[----:B------:R-:W2:Y:S04]  /*1b50*/  LDG.E.64 R8, desc[UR4][R2.64] ;  /* 0x0000000402087981 */ /* 0x000ea8000c1e1b00 */
[----:B--2---:R-:W-:Y:S04]  /*1b60*/  STG.E desc[UR4][R8.64+0x20], R17 ;  /* 0x0000201108007986 */ /* 0x004fe8000c101904 */
[----:B---3--:R-:W2:Y:S04]  /*1b70*/  LDG.E.64 R10, desc[UR4][R2.64] ;  /* 0x00000004020a7981 */ /* 0x008ea8000c1e1b00 */
[----:B--2---:R-:W-:Y:S04]  /*1b80*/  STG.E desc[UR4][R10.64+0x24], R17 ;  /* 0x000024110a007986 */ /* 0x004fe8000c101904 */
[----:B----4-:R-:W2:Y:S04]  /*1b90*/  LDG.E.64 R12, desc[UR4][R2.64] ;  /* 0x00000004020c7981 */ /* 0x010ea8000c1e1b00 */
[----:B--2---:R-:W-:Y:S04]  /*1ba0*/  STG.E desc[UR4][R12.64+0x28], R17 ;  /* 0x000028110c007986 */ /* 0x004fe8000c101904 */
[----:B-----5:R-:W2:Y:S04]  /*1bb0*/  LDG.E.64 R14, desc[UR4][R2.64] ;  /* 0x00000004020e7981 */ /* 0x020ea8000c1e1b00 */
[----:B--2---:R-:W-:Y:S01]  /*1bc0*/  STG.E desc[UR4][R14.64+0x2c], R17 ;  /* 0x00002c110e007986 */ /* 0x004fe2000c101904 */
[----:B------:R-:W-:Y:S05]  /*1bd0*/  EXIT ;  /* 0x000000000000794d */ /* 0x000fea0003800000 */
.L_x_33:
[----:B------:R-:W-:-:S00]  /*1be0*/  BRA `(.L_x_33) ;  /* 0xfffffffc00fc7947 */ /* 0x000fc0000383ffff */
[----:B------:R-:W-:-:S00]  /*1bf0*/  NOP ;  /* 0x0000000000007918 */ /* 0x000fc00000000000 */
        /* <DEDUP_REMOVED lines=8> */
.L_x_34:


//--------------------- .nv.shared.reserved.0     --------------------------
	.section	.nv.shared.reserved.0,"aw",@nobits
	.weak		__nv_reservedSMEM_offset_0_alias
	.size		__nv_reservedSMEM_offset_0_alias, 0, 64
	.other		__nv_reservedSMEM_offset_0_alias,@"STO_CUDA_RESERVED_SHARED STV_DEFAULT"
__nv_reservedSMEM_offset_0_alias:
	.zero		0
	.zero		64


//--------------------- .nv.constant0._Z9PSOKernelP8ParticlePiPfiS2_S2_S2_ --------------------------
	.section	.nv.constant0._Z9PSOKernelP8ParticlePiPfiS2_S2_S2_,"a",@progbits
	.sectionflags	@""
	.align	4
.nv.constant0._Z9PSOKernelP8ParticlePiPfiS2_S2_S2_:
	.zero		952


//--------------------- SYMBOLS --------------------------

	.type		.nv.reservedSmem.offset0,@object
	.size		.nv.reservedSmem.offset0,0x4
